// auto-generated by cutlass_sweep.gemm — config: {"arch": "sm_100", "cluster_m": 1, "cluster_n": 4, "dtype": "tf32", "dtype_b": "tf32", "layout": "nt", "stages": 0, "tile_k": 32, "tile_m": 128, "tile_n": 64}
#include "cutlass/cutlass.h"
#include "cutlass/gemm/collective/collective_builder.hpp"
#include "cutlass/gemm/device/gemm_universal_adapter.h"
#include "cutlass/gemm/kernel/gemm_universal.hpp"
#include "cutlass/epilogue/collective/collective_builder.hpp"

using ElemA = cutlass::tfloat32_t;
using ElemB = cutlass::tfloat32_t;
using ElemCD = cutlass::tfloat32_t;
using Acc  = float;
using TileShape    = cute::Shape<cute::_128, cute::_64, cute::_32>;
using ClusterShape = cute::Shape<cute::_1, cute::_4, cute::_1>;

using CollectiveEpilogue = typename cutlass::epilogue::collective::CollectiveBuilder<
    cutlass::arch::Sm100, cutlass::arch::OpClassTensorOp,
    TileShape, ClusterShape,
    cutlass::epilogue::collective::EpilogueTileAuto,
    Acc, Acc,
    ElemCD, cutlass::layout::RowMajor, 128 / cutlass::sizeof_bits<ElemCD>::value,
    ElemCD, cutlass::layout::RowMajor, 128 / cutlass::sizeof_bits<ElemCD>::value,
    cutlass::epilogue::collective::EpilogueScheduleAuto
  >::CollectiveOp;

using CollectiveMainloop = typename cutlass::gemm::collective::CollectiveBuilder<
    cutlass::arch::Sm100, cutlass::arch::OpClassTensorOp,
    ElemA, cutlass::layout::RowMajor, 128 / cutlass::sizeof_bits<ElemA>::value,
    ElemB, cutlass::layout::ColumnMajor, 128 / cutlass::sizeof_bits<ElemB>::value,
    Acc,
    TileShape, ClusterShape,
    cutlass::gemm::collective::StageCountAutoCarveout<static_cast<int>(sizeof(typename CollectiveEpilogue::SharedStorage))>,
    cutlass::gemm::collective::KernelScheduleAuto
  >::CollectiveOp;

using GemmKernel = cutlass::gemm::kernel::GemmUniversal<
    cute::Shape<int,int,int,int>,
    CollectiveMainloop,
    CollectiveEpilogue
>;
using Gemm = cutlass::gemm::device::GemmUniversalAdapter<GemmKernel>;

// Force the device kernel symbol into the cubin without needing a host main.
auto* _anchor = &cutlass::device_kernel<GemmKernel>;


// ===== COMPILED SASS (sm_100a) =====

	.target	sm_100a

	.elftype	@"ET_EXEC"


//--------------------- .note.nv.tkinfo           --------------------------
	.section	.note.nv.tkinfo,"",@"SHT_NOTE"
	.sectionflags	@"SHF_NOTE_NV_TKINFO"
	.tkinfo
        /*0018*/ 	.word	0x00000002
        /*0030*/ 	.string	""
        /*0030*/ 	.string	"ptxas"
        /*0030*/ 	.string	"Cuda compilation tools, release 13.0, V13.0.88"
        /*0030*/ 	.string	"Build cuda_13.0.r13.0/compiler.36424714_0"
        /*0030*/ 	.string	"-arch sm_100a -m 64 "



//--------------------- .note.nv.cuinfo           --------------------------
	.section	.note.nv.cuinfo,"",@"SHT_NOTE"
	.sectionflags	@"SHF_NOTE_NV_CUINFO"
        /*0018*/ 	.short	0x0002
        /*001a*/ 	.short	0x0064
        /*001c*/ 	.short	0x0082
	.zero		2


//--------------------- .nv.info                  --------------------------
	.section	.nv.info,"",@"SHT_CUDA_INFO"
	.align	4


	//----- nvinfo : EIATTR_REGCOUNT
	.align		4
        /*0000*/ 	.byte	0x04, 0x2f
        /*0002*/ 	.short	(.L_19 - .L_18)
	.align		4
.L_18:
        /*0004*/ 	.word	index@(_ZN7cutlass13device_kernelINS_4gemm6kernel13GemmUniversalIN4cute5tupleIJiiiiEEENS1_10collective13CollectiveMmaINS1_35MainloopSm100TmaUmmaWarpSpecializedILi8ELi2ELi4ENS5_IJNS4_1CILi1EEENSA_ILi4EEESB_EEEEENS5_IJNSA_ILi128EEENSA_ILi64EEENSA_ILi32EEEEEENS_10tfloat32_tENS5_IJlSB_lEEESJ_SK_NS4_8TiledMMAINS4_8MMA_AtomIJNS4_17SM100_MMA_TF32_SSISJ_SJ_fLi128ELi64ELNS4_4UMMA5MajorE0ELSP_0ELNSO_7ScaleInE0ELSQ_0EEEEEENS4_6LayoutINS5_IJSB_SB_SB_EEENS5_IJNSA_ILi0EEESV_SV_EEEEENS5_IJNS4_10UnderscoreESY_SY_EEEEENS4_23SM90_TMA_LOAD_MULTICASTENS4_14ComposedLayoutINS4_7SwizzleILi3ELi4ELi3EEENS4_18smem_ptr_flag_bitsILi32EEENST_INS5_IJNSA_ILi8EEESH_EEENS5_IJSH_SB_EEEEEEEvNS4_8identityENS4_13SM90_TMA_LOADES1B_vS1C_EENS_8epilogue10collective18CollectiveEpilogueINS1F_23Sm100TmaWarpSpecializedILi4ELi2ELi16ELb1ELb0EEEJSI_NS5_IJNST_ISF_SB_EENST_INSA_ILi16EEESB_EEEEESJ_SK_SJ_SK_NS1F_6fusion15FusionCallbacksIS1J_NS1O_17LinearCombinationISJ_fSJ_fLNS_15FloatRoundStyleE2EEESI_S1N_JEEENS4_5SM1004TMEM4LOAD26SM100_TMEM_LOAD_32dp32b16xES1D_NS12_INS13_ILi2ELi4ELi3EEES16_NST_INS5_IJS17_S1L_EEENS5_IJS1L_SB_EEEEEEENS4_39AutoVectorizingCopyWithAssumedAlignmentILi128EEENS4_14SM90_TMA_STOREES22_S24_S24_EEEvvEEEEvNT_6ParamsE)
        /*0008*/ 	.word	0x0000004d


	//----- nvinfo : EIATTR_FRAME_SIZE
	.align		4
.L_19:
        /*000c*/ 	.byte	0x04, 0x11
        /*000e*/ 	.short	(.L_21 - .L_20)
	.align		4
.L_20:
        /*0010*/ 	.word	index@($__internal_2_$__cuda_sm10x_tcgen05_guardrail_trap_unallocated_columns_being_dealloced)
        /*0014*/ 	.word	0x00000000


	//----- nvinfo : EIATTR_FRAME_SIZE
	.align		4
.L_21:
        /*0018*/ 	.byte	0x04, 0x11
        /*001a*/ 	.short	(.L_23 - .L_22)
	.align		4
.L_22:
        /*001c*/ 	.word	index@($__internal_1_$__cuda_sm10x_tcgen05_guardrail_trap_phase_invalid_during_alloc)
        /*0020*/ 	.word	0x00000000


	//----- nvinfo : EIATTR_FRAME_SIZE
	.align		4
.L_23:
        /*0024*/ 	.byte	0x04, 0x11
        /*0026*/ 	.short	(.L_25 - .L_24)
	.align		4
.L_24:
        /*0028*/ 	.word	index@($__internal_0_$__cuda_sm10x_tcgen05_guardrail_trap_col_being_dealloced_not_returned_by_alloc)
        /*002c*/ 	.word	0x00000000


	//----- nvinfo : EIATTR_FRAME_SIZE
	.align		4
.L_25:
        /*0030*/ 	.byte	0x04, 0x11
        /*0032*/ 	.short	(.L_27 - .L_26)
	.align		4
.L_26:
        /*0034*/ 	.word	index@(_ZN7cutlass13device_kernelINS_4gemm6kernel13GemmUniversalIN4cute5tupleIJiiiiEEENS1_10collective13CollectiveMmaINS1_35MainloopSm100TmaUmmaWarpSpecializedILi8ELi2ELi4ENS5_IJNS4_1CILi1EEENSA_ILi4EEESB_EEEEENS5_IJNSA_ILi128EEENSA_ILi64EEENSA_ILi32EEEEEENS_10tfloat32_tENS5_IJlSB_lEEESJ_SK_NS4_8TiledMMAINS4_8MMA_AtomIJNS4_17SM100_MMA_TF32_SSISJ_SJ_fLi128ELi64ELNS4_4UMMA5MajorE0ELSP_0ELNSO_7ScaleInE0ELSQ_0EEEEEENS4_6LayoutINS5_IJSB_SB_SB_EEENS5_IJNSA_ILi0EEESV_SV_EEEEENS5_IJNS4_10UnderscoreESY_SY_EEEEENS4_23SM90_TMA_LOAD_MULTICASTENS4_14ComposedLayoutINS4_7SwizzleILi3ELi4ELi3EEENS4_18smem_ptr_flag_bitsILi32EEENST_INS5_IJNSA_ILi8EEESH_EEENS5_IJSH_SB_EEEEEEEvNS4_8identityENS4_13SM90_TMA_LOADES1B_vS1C_EENS_8epilogue10collective18CollectiveEpilogueINS1F_23Sm100TmaWarpSpecializedILi4ELi2ELi16ELb1ELb0EEEJSI_NS5_IJNST_ISF_SB_EENST_INSA_ILi16EEESB_EEEEESJ_SK_SJ_SK_NS1F_6fusion15FusionCallbacksIS1J_NS1O_17LinearCombinationISJ_fSJ_fLNS_15FloatRoundStyleE2EEESI_S1N_JEEENS4_5SM1004TMEM4LOAD26SM100_TMEM_LOAD_32dp32b16xES1D_NS12_INS13_ILi2ELi4ELi3EEES16_NST_INS5_IJS17_S1L_EEENS5_IJS1L_SB_EEEEEEENS4_39AutoVectorizingCopyWithAssumedAlignmentILi128EEENS4_14SM90_TMA_STOREES22_S24_S24_EEEvvEEEEvNT_6ParamsE)
        /*0038*/ 	.word	0x00000000


	//----- nvinfo : EIATTR_MIN_STACK_SIZE
	.align		4
.L_27:
        /*003c*/ 	.byte	0x04, 0x12
        /*003e*/ 	.short	(.L_29 - .L_28)
	.align		4
.L_28:
        /*0040*/ 	.word	index@(_ZN7cutlass13device_kernelINS_4gemm6kernel13GemmUniversalIN4cute5tupleIJiiiiEEENS1_10collective13CollectiveMmaINS1_35MainloopSm100TmaUmmaWarpSpecializedILi8ELi2ELi4ENS5_IJNS4_1CILi1EEENSA_ILi4EEESB_EEEEENS5_IJNSA_ILi128EEENSA_ILi64EEENSA_ILi32EEEEEENS_10tfloat32_tENS5_IJlSB_lEEESJ_SK_NS4_8TiledMMAINS4_8MMA_AtomIJNS4_17SM100_MMA_TF32_SSISJ_SJ_fLi128ELi64ELNS4_4UMMA5MajorE0ELSP_0ELNSO_7ScaleInE0ELSQ_0EEEEEENS4_6LayoutINS5_IJSB_SB_SB_EEENS5_IJNSA_ILi0EEESV_SV_EEEEENS5_IJNS4_10UnderscoreESY_SY_EEEEENS4_23SM90_TMA_LOAD_MULTICASTENS4_14ComposedLayoutINS4_7SwizzleILi3ELi4ELi3EEENS4_18smem_ptr_flag_bitsILi32EEENST_INS5_IJNSA_ILi8EEESH_EEENS5_IJSH_SB_EEEEEEEvNS4_8identityENS4_13SM90_TMA_LOADES1B_vS1C_EENS_8epilogue10collective18CollectiveEpilogueINS1F_23Sm100TmaWarpSpecializedILi4ELi2ELi16ELb1ELb0EEEJSI_NS5_IJNST_ISF_SB_EENST_INSA_ILi16EEESB_EEEEESJ_SK_SJ_SK_NS1F_6fusion15FusionCallbacksIS1J_NS1O_17LinearCombinationISJ_fSJ_fLNS_15FloatRoundStyleE2EEESI_S1N_JEEENS4_5SM1004TMEM4LOAD26SM100_TMEM_LOAD_32dp32b16xES1D_NS12_INS13_ILi2ELi4ELi3EEES16_NST_INS5_IJS17_S1L_EEENS5_IJS1L_SB_EEEEEEENS4_39AutoVectorizingCopyWithAssumedAlignmentILi128EEENS4_14SM90_TMA_STOREES22_S24_S24_EEEvvEEEEvNT_6ParamsE)
        /*0044*/ 	.word	0x00000000
.L_29:


//--------------------- .nv.compat                --------------------------
	.section	.nv.compat,"",@"SHT_CUDA_COMPAT_INFO"
	.align	4
        /*0000*/ 	.byte	0x02, 0x09, 0x01, 0x00, 0x02, 0x02, 0x02, 0x00, 0x02, 0x05, 0x05, 0x00, 0x03, 0x07, 0x01, 0x01
        /*0010*/ 	.byte	0x02, 0x03, 0x01, 0x00, 0x02, 0x06, 0x01, 0x00, 0x04, 0x0b, 0x08, 0x00, 0x09, 0x00, 0x00, 0x00
        /*0020*/ 	.byte	0x00, 0x00, 0x00, 0x00


//--------------------- .nv.info._ZN7cutlass13device_kernelINS_4gemm6kernel13GemmUniversalIN4cute5tupleIJiiiiEEENS1_10collective13CollectiveMmaINS1_35MainloopSm100TmaUmmaWarpSpecializedILi8ELi2ELi4ENS5_IJNS4_1CILi1EEENSA_ILi4EEESB_EEEEENS5_IJNSA_ILi128EEENSA_ILi64EEENSA_ILi32EEEEEENS_10tfloat32_tENS5_IJlSB_lEEESJ_SK_NS4_8TiledMMAINS4_8MMA_AtomIJNS4_17SM100_MMA_TF32_SSISJ_SJ_fLi128ELi64ELNS4_4UMMA5MajorE0ELSP_0ELNSO_7ScaleInE0ELSQ_0EEEEEENS4_6LayoutINS5_IJSB_SB_SB_EEENS5_IJNSA_ILi0EEESV_SV_EEEEENS5_IJNS4_10UnderscoreESY_SY_EEEEENS4_23SM90_TMA_LOAD_MULTICASTENS4_14ComposedLayoutINS4_7SwizzleILi3ELi4ELi3EEENS4_18smem_ptr_flag_bitsILi32EEENST_INS5_IJNSA_ILi8EEESH_EEENS5_IJSH_SB_EEEEEEEvNS4_8identityENS4_13SM90_TMA_LOADES1B_vS1C_EENS_8epilogue10collective18CollectiveEpilogueINS1F_23Sm100TmaWarpSpecializedILi4ELi2ELi16ELb1ELb0EEEJSI_NS5_IJNST_ISF_SB_EENST_INSA_ILi16EEESB_EEEEESJ_SK_SJ_SK_NS1F_6fusion15FusionCallbacksIS1J_NS1O_17LinearCombinationISJ_fSJ_fLNS_15FloatRoundStyleE2EEESI_S1N_JEEENS4_5SM1004TMEM4LOAD26SM100_TMEM_LOAD_32dp32b16xES1D_NS12_INS13_ILi2ELi4ELi3EEES16_NST_INS5_IJS17_S1L_EEENS5_IJS1L_SB_EEEEEEENS4_39AutoVectorizingCopyWithAssumedAlignmentILi128EEENS4_14SM90_TMA_STOREES22_S24_S24_EEEvvEEEEvNT_6ParamsE --------------------------
	.section	.nv.info._ZN7cutlass13device_kernelINS_4gemm6kernel13GemmUniversalIN4cute5tupleIJiiiiEEENS1_10collective13CollectiveMmaINS1_35MainloopSm100TmaUmmaWarpSpecializedILi8ELi2ELi4ENS5_IJNS4_1CILi1EEENSA_ILi4EEESB_EEEEENS5_IJNSA_ILi128EEENSA_ILi64EEENSA_ILi32EEEEEENS_10tfloat32_tENS5_IJlSB_lEEESJ_SK_NS4_8TiledMMAINS4_8MMA_AtomIJNS4_17SM100_MMA_TF32_SSISJ_SJ_fLi128ELi64ELNS4_4UMMA5MajorE0ELSP_0ELNSO_7ScaleInE0ELSQ_0EEEEEENS4_6LayoutINS5_IJSB_SB_SB_EEENS5_IJNSA_ILi0EEESV_SV_EEEEENS5_IJNS4_10UnderscoreESY_SY_EEEEENS4_23SM90_TMA_LOAD_MULTICASTENS4_14ComposedLayoutINS4_7SwizzleILi3ELi4ELi3EEENS4_18smem_ptr_flag_bitsILi32EEENST_INS5_IJNSA_ILi8EEESH_EEENS5_IJSH_SB_EEEEEEEvNS4_8identityENS4_13SM90_TMA_LOADES1B_vS1C_EENS_8epilogue10collective18CollectiveEpilogueINS1F_23Sm100TmaWarpSpecializedILi4ELi2ELi16ELb1ELb0EEEJSI_NS5_IJNST_ISF_SB_EENST_INSA_ILi16EEESB_EEEEESJ_SK_SJ_SK_NS1F_6fusion15FusionCallbacksIS1J_NS1O_17LinearCombinationISJ_fSJ_fLNS_15FloatRoundStyleE2EEESI_S1N_JEEENS4_5SM1004TMEM4LOAD26SM100_TMEM_LOAD_32dp32b16xES1D_NS12_INS13_ILi2ELi4ELi3EEES16_NST_INS5_IJS17_S1L_EEENS5_IJS1L_SB_EEEEEEENS4_39AutoVectorizingCopyWithAssumedAlignmentILi128EEENS4_14SM90_TMA_STOREES22_S24_S24_EEEvvEEEEvNT_6ParamsE,"",@"SHT_CUDA_INFO"
	.sectionflags	@""
	.align	4


	//----- nvinfo : EIATTR_CUDA_API_VERSION
	.align		4
        /*0000*/ 	.byte	0x04, 0x37
        /*0002*/ 	.short	(.L_31 - .L_30)
.L_30:
        /*0004*/ 	.word	0x00000082


	//----- nvinfo : EIATTR_KPARAM_INFO
	.align		4
.L_31:
        /*0008*/ 	.byte	0x04, 0x17
        /*000a*/ 	.short	(.L_33 - .L_32)
.L_32:
        /*000c*/ 	.word	0x00000000
        /*0010*/ 	.short	0x0000
        /*0012*/ 	.short	0x0000
        /*0014*/ 	.byte	0x00, 0xf0, 0x01, 0x20


	//----- nvinfo : EIATTR_AT_ENTRY_FRAGMENTS
	.align		4
.L_33:
        /*0018*/ 	.byte	0x04, 0x4f
        /*001a*/ 	.short	(.L_35 - .L_34)


	//   ....[0]....
.L_34:
        /*001c*/ 	.word	0x00000006


	//----- nvinfo : EIATTR_RESERVED_SMEM_USED
	.align		4
.L_35:
        /*0020*/ 	.byte	0x01, 0x41
	.zero		2


	//----- nvinfo : EIATTR_SPARSE_MMA_MASK
	.align		4
        /*0024*/ 	.byte	0x03, 0x50
        /*0026*/ 	.short	0x0000


	//----- nvinfo : EIATTR_TCGEN05_1CTA_USED
	.align		4
        /*0028*/ 	.byte	0x01, 0x51
	.zero		2


	//----- nvinfo : EIATTR_MAXREG_COUNT
	.align		4
        /*002c*/ 	.byte	0x03, 0x1b
        /*002e*/ 	.short	0x00ff


	//----- nvinfo : EIATTR_NUM_BARRIERS
	.align		4
        /*0030*/ 	.byte	0x02, 0x4c
        /*0032*/ 	.byte	0x07
	.zero		1


	//----- nvinfo : EIATTR_EXTERNS
	.align		4
        /*0034*/ 	.byte	0x04, 0x0f
        /*0036*/ 	.short	(.L_37 - .L_36)


	//   ....[0]....
	.align		4
.L_36:
        /*0038*/ 	.word	index@(__assertfail)


	//----- nvinfo : EIATTR_MERCURY_ISA_VERSION
	.align		4
.L_37:
        /*003c*/ 	.byte	0x03, 0x5f
        /*003e*/ 	.short	0x0101


	//----- nvinfo : EIATTR_INT_WARP_WIDE_INSTR_OFFSETS
	.align		4
        /*0040*/ 	.byte	0x04, 0x31
        /*0042*/ 	.short	(.L_39 - .L_38)


	//   ....[0]....
.L_38:
        /*0044*/ 	.word	0x00004040


	//   ....[1]....
        /*0048*/ 	.word	0x00004070


	//   ....[2]....
        /*004c*/ 	.word	0x00004090


	//   ....[3]....
        /*0050*/ 	.word	0x00004c10


	//   ....[4]....
        /*0054*/ 	.word	0x00004c80


	//   ....[5]....
        /*0058*/ 	.word	0x00004d50


	//   ....[6]....
        /*005c*/ 	.word	0x00004dd0


	//   ....[7]....
        /*0060*/ 	.word	0x00004ec0


	//   ....[8]....
        /*0064*/ 	.word	0x00004f40


	//   ....[9]....
        /*0068*/ 	.word	0x00005020


	//   ....[10]....
        /*006c*/ 	.word	0x000050d0


	//----- nvinfo : EIATTR_COOP_GROUP_MASK_REGIDS
	.align		4
.L_39:
        /*0070*/ 	.byte	0x04, 0x29
        /*0072*/ 	.short	(.L_41 - .L_40)


	//   ....[0]....
.L_40:
        /*0074*/ 	.word	0xffffffff


	//   ....[1]....
        /*0078*/ 	.word	0xffffffff


	//   ....[2]....
        /*007c*/ 	.word	0xffffffff


	//   ....[3]....
        /*0080*/ 	.word	0xffffffff


	//   ....[4]....
        /*0084*/ 	.word	0xffffffff


	//   ....[5]....
        /*0088*/ 	.word	0xffffffff


	//   ....[6]....
        /*008c*/ 	.word	0xffffffff


	//   ....[7]....
        /*0090*/ 	.word	0xffffffff


	//   ....[8]....
        /*0094*/ 	.word	0xffffffff


	//   ....[9]....
        /*0098*/ 	.word	0xffffffff


	//   ....[10]....
        /*009c*/ 	.word	0xffffffff


	//   ....[11]....
        /*00a0*/ 	.word	0xffffffff


	//   ....[12]....
        /*00a4*/ 	.word	0xffffffff


	//   ....[13]....
        /*00a8*/ 	.word	0xffffffff


	//----- nvinfo : EIATTR_COOP_GROUP_INSTR_OFFSETS
	.align		4
.L_41:
        /*00ac*/ 	.byte	0x04, 0x28
        /*00ae*/ 	.short	(.L_43 - .L_42)


	//   ....[0]....
.L_42:
        /*00b0*/ 	.word	0x00000080


	//   ....[1]....
        /*00b4*/ 	.word	0x000004f0


	//   ....[2]....
        /*00b8*/ 	.word	0x00000750


	//   ....[3]....
        /*00bc*/ 	.word	0x000008f0


	//   ....[4]....
        /*00c0*/ 	.word	0x000009f0


	//   ....[5]....
        /*00c4*/ 	.word	0x00000b60


	//   ....[6]....
        /*00c8*/ 	.word	0x00000d00


	//   ....[7]....
        /*00cc*/ 	.word	0x00000eb0


	//   ....[8]....
        /*00d0*/ 	.word	0x00002160


	//   ....[9]....
        /*00d4*/ 	.word	0x00003290


	//   ....[10]....
        /*00d8*/ 	.word	0x000034a0


	//   ....[11]....
        /*00dc*/ 	.word	0x000034d0


	//   ....[12]....
        /*00e0*/ 	.word	0x00003f20


	//   ....[13]....
        /*00e4*/ 	.word	0x00004150


	//----- nvinfo : EIATTR_VRC_CTA_INIT_COUNT
	.align		4
.L_43:
        /*00e8*/ 	.byte	0x02, 0x4a
        /*00ea*/ 	.byte	0x80
	.zero		1


	//----- nvinfo : EIATTR_SYSCALL_OFFSETS
	.align		4
        /*00ec*/ 	.byte	0x04, 0x46
        /*00ee*/ 	.short	(.L_45 - .L_44)


	//   ....[0]....
.L_44:
        /*00f0*/ 	.word	0x00005d30


	//   ....[1]....
        /*00f4*/ 	.word	0x00005e20


	//   ....[2]....
        /*00f8*/ 	.word	0x000065c0


	//   ....[3]....
        /*00fc*/ 	.word	0x00006f40


	//   ....[4]....
        /*0100*/ 	.word	0x000078a0


	//   ....[5]....
        /*0104*/ 	.word	0x000081f0


	//----- nvinfo : EIATTR_MBARRIER_INSTR_OFFSETS
	.align		4
.L_45:
        /*0108*/ 	.byte	0x04, 0x39
        /*010a*/ 	.short	(.L_47 - .L_46)


	//   ....[0]....
.L_46:
        /*010c*/ 	.word	0x00000630
        /*0110*/ 	.word	0x000000ff
        /*0114*/ 	.word	0x00000000
        /*0118*/ 	.short	0x0100
        /*011a*/ 	.byte	0x04
	.zero		1


	//   ....[1]....
        /*011c*/ 	.word	0x00000640
        /*0120*/ 	.word	0x000000ff
        /*0124*/ 	.word	0x00000040
        /*0128*/ 	.short	0x0100
        /*012a*/ 	.byte	0x04
	.zero		1


	//   ....[2]....
        /*012c*/ 	.word	0x00000650
        /*0130*/ 	.word	0x000000ff
        /*0134*/ 	.word	0x00000008
        /*0138*/ 	.short	0x0100
        /*013a*/ 	.byte	0x04
	.zero		1


	//   ....[3]....
        /*013c*/ 	.word	0x00000660
        /*0140*/ 	.word	0x000000ff
        /*0144*/ 	.word	0x00000048
        /*0148*/ 	.short	0x0100
        /*014a*/ 	.byte	0x04
	.zero		1


	//   ....[4]....
        /*014c*/ 	.word	0x00000670
        /*0150*/ 	.word	0x000000ff
        /*0154*/ 	.word	0x00000010
        /*0158*/ 	.short	0x0100
        /*015a*/ 	.byte	0x04
	.zero		1


	//   ....[5]....
        /*015c*/ 	.word	0x00000680
        /*0160*/ 	.word	0x000000ff
        /*0164*/ 	.word	0x00000050
        /*0168*/ 	.short	0x0100
        /*016a*/ 	.byte	0x04
	.zero		1


	//   ....[6]....
        /*016c*/ 	.word	0x00000690
        /*0170*/ 	.word	0x000000ff
        /*0174*/ 	.word	0x00000018
        /*0178*/ 	.short	0x0100
        /*017a*/ 	.byte	0x04
	.zero		1


	//   ....[7]....
        /*017c*/ 	.word	0x000006a0
        /*0180*/ 	.word	0x000000ff
        /*0184*/ 	.word	0x00000058
        /*0188*/ 	.short	0x0100
        /*018a*/ 	.byte	0x04
	.zero		1


	//   ....[8]....
        /*018c*/ 	.word	0x000006b0
        /*0190*/ 	.word	0x000000ff
        /*0194*/ 	.word	0x00000020
        /*0198*/ 	.short	0x0100
        /*019a*/ 	.byte	0x04
	.zero		1


	//   ....[9]....
        /*019c*/ 	.word	0x000006c0
        /*01a0*/ 	.word	0x000000ff
        /*01a4*/ 	.word	0x00000060
        /*01a8*/ 	.short	0x0100
        /*01aa*/ 	.byte	0x04
	.zero		1


	//   ....[10]....
        /*01ac*/ 	.word	0x000006d0
        /*01b0*/ 	.word	0x000000ff
        /*01b4*/ 	.word	0x00000028
        /*01b8*/ 	.short	0x0100
        /*01ba*/ 	.byte	0x04
	.zero		1


	//   ....[11]....
        /*01bc*/ 	.word	0x000006e0
        /*01c0*/ 	.word	0x000000ff
        /*01c4*/ 	.word	0x00000068
        /*01c8*/ 	.short	0x0100
        /*01ca*/ 	.byte	0x04
	.zero		1


	//   ....[12]....
        /*01cc*/ 	.word	0x000006f0
        /*01d0*/ 	.word	0x000000ff
        /*01d4*/ 	.word	0x00000030
        /*01d8*/ 	.short	0x0100
        /*01da*/ 	.byte	0x04
	.zero		1


	//   ....[13]....
        /*01dc*/ 	.word	0x00000700
        /*01e0*/ 	.word	0x000000ff
        /*01e4*/ 	.word	0x00000070
        /*01e8*/ 	.short	0x0100
        /*01ea*/ 	.byte	0x04
	.zero		1


	//   ....[14]....
        /*01ec*/ 	.word	0x00000710
        /*01f0*/ 	.word	0x000000ff
        /*01f4*/ 	.word	0x00000038
        /*01f8*/ 	.short	0x0100
        /*01fa*/ 	.byte	0x04
	.zero		1


	//   ....[15]....
        /*01fc*/ 	.word	0x00000720
        /*0200*/ 	.word	0x000000ff
        /*0204*/ 	.word	0x00000078
        /*0208*/ 	.short	0x0100
        /*020a*/ 	.byte	0x04
	.zero		1


	//   ....[16]....
        /*020c*/ 	.word	0x00000860
        /*0210*/ 	.word	0x000000ff
        /*0214*/ 	.word	0x00000080
        /*0218*/ 	.short	0x0100
        /*021a*/ 	.byte	0x04
	.zero		1


	//   ....[17]....
        /*021c*/ 	.word	0x00000870
        /*0220*/ 	.word	0x000000ff
        /*0224*/ 	.word	0x000000a0
        /*0228*/ 	.short	0x0100
        /*022a*/ 	.byte	0x04
	.zero		1


	//   ....[18]....
        /*022c*/ 	.word	0x00000880
        /*0230*/ 	.word	0x000000ff
        /*0234*/ 	.word	0x00000088
        /*0238*/ 	.short	0x0100
        /*023a*/ 	.byte	0x04
	.zero		1


	//   ....[19]....
        /*023c*/ 	.word	0x00000890
        /*0240*/ 	.word	0x000000ff
        /*0244*/ 	.word	0x000000a8
        /*0248*/ 	.short	0x0100
        /*024a*/ 	.byte	0x04
	.zero		1


	//   ....[20]....
        /*024c*/ 	.word	0x000008a0
        /*0250*/ 	.word	0x000000ff
        /*0254*/ 	.word	0x00000090
        /*0258*/ 	.short	0x0100
        /*025a*/ 	.byte	0x04
	.zero		1


	//   ....[21]....
        /*025c*/ 	.word	0x000008b0
        /*0260*/ 	.word	0x000000ff
        /*0264*/ 	.word	0x000000b0
        /*0268*/ 	.short	0x0100
        /*026a*/ 	.byte	0x04
	.zero		1


	//   ....[22]....
        /*026c*/ 	.word	0x000008c0
        /*0270*/ 	.word	0x000000ff
        /*0274*/ 	.word	0x00000098
        /*0278*/ 	.short	0x0100
        /*027a*/ 	.byte	0x04
	.zero		1


	//   ....[23]....
        /*027c*/ 	.word	0x000008d0
        /*0280*/ 	.word	0x000000ff
        /*0284*/ 	.word	0x000000b8
        /*0288*/ 	.short	0x0100
        /*028a*/ 	.byte	0x04
	.zero		1


	//   ....[24]....
        /*028c*/ 	.word	0x000009c0
        /*0290*/ 	.word	0x000000ff
        /*0294*/ 	.word	0x000000c0
        /*0298*/ 	.short	0x0100
        /*029a*/ 	.byte	0x06
	.zero		1


	//   ....[25]....
        /*029c*/ 	.word	0x000009d0
        /*02a0*/ 	.word	0x000000ff
        /*02a4*/ 	.word	0x000000c8
        /*02a8*/ 	.short	0x0100
        /*02aa*/ 	.byte	0x06
	.zero		1


	//   ....[26]....
        /*02ac*/ 	.word	0x00000b10
        /*02b0*/ 	.word	0x000000ff
        /*02b4*/ 	.word	0x000000d0
        /*02b8*/ 	.short	0x0100
        /*02ba*/ 	.byte	0x06
	.zero		1


	//   ....[27]....
        /*02bc*/ 	.word	0x00000b20
        /*02c0*/ 	.word	0x000000ff
        /*02c4*/ 	.word	0x000000e0
        /*02c8*/ 	.short	0x0100
        /*02ca*/ 	.byte	0x06
	.zero		1


	//   ....[28]....
        /*02cc*/ 	.word	0x00000b30
        /*02d0*/ 	.word	0x000000ff
        /*02d4*/ 	.word	0x000000d8
        /*02d8*/ 	.short	0x0100
        /*02da*/ 	.byte	0x06
	.zero		1


	//   ....[29]....
        /*02dc*/ 	.word	0x00000b40
        /*02e0*/ 	.word	0x000000ff
        /*02e4*/ 	.word	0x000000e8
        /*02e8*/ 	.short	0x0100
        /*02ea*/ 	.byte	0x06
	.zero		1


	//   ....[30]....
        /*02ec*/ 	.word	0x00000c70
        /*02f0*/ 	.word	0x000000ff
        /*02f4*/ 	.word	0x000000f0
        /*02f8*/ 	.short	0x0100
        /*02fa*/ 	.byte	0x04
	.zero		1


	//   ....[31]....
        /*02fc*/ 	.word	0x00000c80
        /*0300*/ 	.word	0x000000ff
        /*0304*/ 	.word	0x00000110
        /*0308*/ 	.short	0x0100
        /*030a*/ 	.byte	0x04
	.zero		1


	//   ....[32]....
        /*030c*/ 	.word	0x00000c90
        /*0310*/ 	.word	0x000000ff
        /*0314*/ 	.word	0x000000f8
        /*0318*/ 	.short	0x0100
        /*031a*/ 	.byte	0x04
	.zero		1


	//   ....[33]....
        /*031c*/ 	.word	0x00000ca0
        /*0320*/ 	.word	0x000000ff
        /*0324*/ 	.word	0x00000118
        /*0328*/ 	.short	0x0100
        /*032a*/ 	.byte	0x04
	.zero		1


	//   ....[34]....
        /*032c*/ 	.word	0x00000cb0
        /*0330*/ 	.word	0x000000ff
        /*0334*/ 	.word	0x00000100
        /*0338*/ 	.short	0x0100
        /*033a*/ 	.byte	0x04
	.zero		1


	//   ....[35]....
        /*033c*/ 	.word	0x00000cc0
        /*0340*/ 	.word	0x000000ff
        /*0344*/ 	.word	0x00000120
        /*0348*/ 	.short	0x0100
        /*034a*/ 	.byte	0x04
	.zero		1


	//   ....[36]....
        /*034c*/ 	.word	0x00000cd0
        /*0350*/ 	.word	0x000000ff
        /*0354*/ 	.word	0x00000108
        /*0358*/ 	.short	0x0100
        /*035a*/ 	.byte	0x04
	.zero		1


	//   ....[37]....
        /*035c*/ 	.word	0x00000ce0
        /*0360*/ 	.word	0x000000ff
        /*0364*/ 	.word	0x00000128
        /*0368*/ 	.short	0x0100
        /*036a*/ 	.byte	0x04
	.zero		1


	//   ....[38]....
        /*036c*/ 	.word	0x00000dd0
        /*0370*/ 	.word	0x000000ff
        /*0374*/ 	.word	0x00000130
        /*0378*/ 	.short	0x0100
        /*037a*/ 	.byte	0x04
	.zero		1


	//   ....[39]....
        /*037c*/ 	.word	0x00000de0
        /*0380*/ 	.word	0x000000ff
        /*0384*/ 	.word	0x00000140
        /*0388*/ 	.short	0x0100
        /*038a*/ 	.byte	0x04
	.zero		1


	//   ....[40]....
        /*038c*/ 	.word	0x00000df0
        /*0390*/ 	.word	0x000000ff
        /*0394*/ 	.word	0x00000138
        /*0398*/ 	.short	0x0100
        /*039a*/ 	.byte	0x04
	.zero		1


	//   ....[41]....
        /*039c*/ 	.word	0x00000e00
        /*03a0*/ 	.word	0x000000ff
        /*03a4*/ 	.word	0x00000148
        /*03a8*/ 	.short	0x0100
        /*03aa*/ 	.byte	0x04
	.zero		1


	//   ....[42]....
        /*03ac*/ 	.word	0x00001a00
        /*03b0*/ 	.word	0x00000000
        /*03b4*/ 	.word	0x00000140
        /*03b8*/ 	.short	0x010a
        /*03ba*/ 	.byte	0xff
	.zero		1


	//   ....[43]....
        /*03bc*/ 	.word	0x00001a30
        /*03c0*/ 	.word	0x00000000
        /*03c4*/ 	.word	0x00000130
        /*03c8*/ 	.short	0x0101
        /*03ca*/ 	.byte	0xff
	.zero		1


	//   ....[44]....
        /*03cc*/ 	.word	0x00001ae0
        /*03d0*/ 	.word	0x000000ff
        /*03d4*/ 	.word	0x00000040
        /*03d8*/ 	.short	0x010a
        /*03da*/ 	.byte	0x04
	.zero		1


	//   ....[45]....
        /*03dc*/ 	.word	0x00001b60
        /*03e0*/ 	.word	0x000000ff
        /*03e4*/ 	.word	0x00000040
        /*03e8*/ 	.short	0x010a
        /*03ea*/ 	.byte	0x21
	.zero		1


	//   ....[46]....
        /*03ec*/ 	.word	0x00001cf0
        /*03f0*/ 	.word	0x000000ff
        /*03f4*/ 	.word	0x00000040
        /*03f8*/ 	.short	0x010a
        /*03fa*/ 	.byte	0x08
	.zero		1


	//   ....[47]....
        /*03fc*/ 	.word	0x00001e20
        /*0400*/ 	.word	0x000000ff
        /*0404*/ 	.word	0x000000c8
        /*0408*/ 	.short	0x0101
        /*040a*/ 	.byte	0x07
	.zero		1


	//   ....[48]....
        /*040c*/ 	.word	0x00001e40
        /*0410*/ 	.word	0x000000ff
        /*0414*/ 	.word	0x00000040
        /*0418*/ 	.short	0x010a
        /*041a*/ 	.byte	0x04
	.zero		1


	//   ....[49]....
        /*041c*/ 	.word	0x00001ec0
        /*0420*/ 	.word	0x000000ff
        /*0424*/ 	.word	0x00000040
        /*0428*/ 	.short	0x010a
        /*042a*/ 	.byte	0x11
	.zero		1


	//   ....[50]....
        /*042c*/ 	.word	0x00002050
        /*0430*/ 	.word	0x000000ff
        /*0434*/ 	.word	0x00000040
        /*0438*/ 	.short	0x010a
        /*043a*/ 	.byte	0x06
	.zero		1


	//   ....[51]....
        /*043c*/ 	.word	0x00002190
        /*0440*/ 	.word	0x00000003
        /*0444*/ 	.word	0x000000d0
        /*0448*/ 	.short	0x010a
        /*044a*/ 	.byte	0xff
	.zero		1


	//   ....[52]....
        /*044c*/ 	.word	0x000022e0
        /*0450*/ 	.word	0x00000000
        /*0454*/ 	.word	0x00000000
        /*0458*/ 	.short	0x0101
        /*045a*/ 	.byte	0xff
	.zero		1


	//   ....[53]....
        /*045c*/ 	.word	0x000028a0
        /*0460*/ 	.word	0x000000ff
        /*0464*/ 	.word	0x00000000
        /*0468*/ 	.short	0x010a
        /*046a*/ 	.byte	0x04
	.zero		1


	//   ....[54]....
        /*046c*/ 	.word	0x00002930
        /*0470*/ 	.word	0x000000ff
        /*0474*/ 	.word	0x00000000
        /*0478*/ 	.short	0x010a
        /*047a*/ 	.byte	0x05
	.zero		1


	//   ....[55]....
        /*047c*/ 	.word	0x000029c0
        /*0480*/ 	.word	0x000000ff
        /*0484*/ 	.word	0x00000000
        /*0488*/ 	.short	0x010a
        /*048a*/ 	.byte	0x05
	.zero		1


	//   ....[56]....
        /*048c*/ 	.word	0x00002a50
        /*0490*/ 	.word	0x000000ff
        /*0494*/ 	.word	0x00000000
        /*0498*/ 	.short	0x010a
        /*049a*/ 	.byte	0x05
	.zero		1


	//   ....[57]....
        /*049c*/ 	.word	0x00002ae0
        /*04a0*/ 	.word	0x000000ff
        /*04a4*/ 	.word	0x00000000
        /*04a8*/ 	.short	0x010a
        /*04aa*/ 	.byte	0x05
	.zero		1


	//   ....[58]....
        /*04ac*/ 	.word	0x00002b70
        /*04b0*/ 	.word	0x000000ff
        /*04b4*/ 	.word	0x00000000
        /*04b8*/ 	.short	0x010a
        /*04ba*/ 	.byte	0x05
	.zero		1


	//   ....[59]....
        /*04bc*/ 	.word	0x00002c00
        /*04c0*/ 	.word	0x000000ff
        /*04c4*/ 	.word	0x00000000
        /*04c8*/ 	.short	0x010a
        /*04ca*/ 	.byte	0x05
	.zero		1


	//   ....[60]....
        /*04cc*/ 	.word	0x00002ca0
        /*04d0*/ 	.word	0x00000000
        /*04d4*/ 	.word	0x00000000
        /*04d8*/ 	.short	0x010a
        /*04da*/ 	.byte	0xff
	.zero		1


	//   ....[61]....
        /*04dc*/ 	.word	0x00002de0
        /*04e0*/ 	.word	0x00000002
        /*04e4*/ 	.word	0x00000130
        /*04e8*/ 	.short	0x010a
        /*04ea*/ 	.byte	0xff
	.zero		1


	//   ....[62]....
        /*04ec*/ 	.word	0x00002e50
        /*04f0*/ 	.word	0x00000002
        /*04f4*/ 	.word	0x00000000
        /*04f8*/ 	.short	0x0101
        /*04fa*/ 	.byte	0xff
	.zero		1


	//   ....[63]....
        /*04fc*/ 	.word	0x00002e70
        /*0500*/ 	.word	0x000000ff
        /*0504*/ 	.word	0x000000e0
        /*0508*/ 	.short	0x010a
        /*050a*/ 	.byte	0x04
	.zero		1


	//   ....[64]....
        /*050c*/ 	.word	0x00002f90
        /*0510*/ 	.word	0x00000002
        /*0514*/ 	.word	0x000000d0
        /*0518*/ 	.short	0x010a
        /*051a*/ 	.byte	0xff
	.zero		1


	//   ....[65]....
        /*051c*/ 	.word	0x00003090
        /*0520*/ 	.word	0x00000002
        /*0524*/ 	.word	0x00000000
        /*0528*/ 	.short	0x0101
        /*052a*/ 	.byte	0xff
	.zero		1


	//   ....[66]....
        /*052c*/ 	.word	0x00003120
        /*0530*/ 	.word	0x000000ff
        /*0534*/ 	.word	0x000000e0
        /*0538*/ 	.short	0x0106
        /*053a*/ 	.byte	0x04
	.zero		1


	//   ....[67]....
        /*053c*/ 	.word	0x00003140
        /*0540*/ 	.word	0x000000ff
        /*0544*/ 	.word	0x000000e0
        /*0548*/ 	.short	0x010a
        /*054a*/ 	.byte	0x04
	.zero		1


	//   ....[68]....
        /*054c*/ 	.word	0x000031d0
        /*0550*/ 	.word	0x000000ff
        /*0554*/ 	.word	0x000000e0
        /*0558*/ 	.short	0x0106
        /*055a*/ 	.byte	0x07
	.zero		1


	//   ....[69]....
        /*055c*/ 	.word	0x00003210
        /*0560*/ 	.word	0x00000000
        /*0564*/ 	.word	0x000000e0
        /*0568*/ 	.short	0x010a
        /*056a*/ 	.byte	0xff
	.zero		1


	//   ....[70]....
        /*056c*/ 	.word	0x00003770
        /*0570*/ 	.word	0x00000000
        /*0574*/ 	.word	0x000000d0
        /*0578*/ 	.short	0x010a
        /*057a*/ 	.byte	0xff
	.zero		1


	//   ....[71]....
        /*057c*/ 	.word	0x00003880
        /*0580*/ 	.word	0x00000003
        /*0584*/ 	.word	0x00000000
        /*0588*/ 	.short	0x0101
        /*058a*/ 	.byte	0xff
	.zero		1


	//   ....[72]....
        /*058c*/ 	.word	0x00003890
        /*0590*/ 	.word	0x000000ff
        /*0594*/ 	.word	0x00000000
        /*0598*/ 	.short	0x010a
        /*059a*/ 	.byte	0x04
	.zero		1


	//   ....[73]....
        /*059c*/ 	.word	0x000038b0
        /*05a0*/ 	.word	0x000000ff
        /*05a4*/ 	.word	0x00000110
        /*05a8*/ 	.short	0x010a
        /*05aa*/ 	.byte	0x1e
	.zero		1


	//   ....[74]....
        /*05ac*/ 	.word	0x00003980
        /*05b0*/ 	.word	0x000000ff
        /*05b4*/ 	.word	0x00000000
        /*05b8*/ 	.short	0x010a
        /*05ba*/ 	.byte	0x05
	.zero		1


	//   ....[75]....
        /*05bc*/ 	.word	0x00003ac0
        /*05c0*/ 	.word	0x000000ff
        /*05c4*/ 	.word	0x00000000
        /*05c8*/ 	.short	0x010a
        /*05ca*/ 	.byte	0x04
	.zero		1


	//   ....[76]....
        /*05cc*/ 	.word	0x00003d50
        /*05d0*/ 	.word	0x000000ff
        /*05d4*/ 	.word	0x00000000
        /*05d8*/ 	.short	0x010a
        /*05da*/ 	.byte	0x04
	.zero		1


	//   ....[77]....
        /*05dc*/ 	.word	0x00003de0
        /*05e0*/ 	.word	0x000000ff
        /*05e4*/ 	.word	0x00000000
        /*05e8*/ 	.short	0x010a
        /*05ea*/ 	.byte	0x05
	.zero		1


	//   ....[78]....
        /*05ec*/ 	.word	0x00003e70
        /*05f0*/ 	.word	0x000000ff
        /*05f4*/ 	.word	0x00000000
        /*05f8*/ 	.short	0x010a
        /*05fa*/ 	.byte	0x05
	.zero		1


	//   ....[79]....
        /*05fc*/ 	.word	0x00003f00
        /*0600*/ 	.word	0x000000ff
        /*0604*/ 	.word	0x00000000
        /*0608*/ 	.short	0x010a
        /*060a*/ 	.byte	0x04
	.zero		1


	//   ....[80]....
        /*060c*/ 	.word	0x00004410
        /*0610*/ 	.word	0x0000000c
        /*0614*/ 	.word	0x000000d0
        /*0618*/ 	.short	0x010a
        /*061a*/ 	.byte	0xff
	.zero		1


	//   ....[81]....
        /*061c*/ 	.word	0x00004580
        /*0620*/ 	.word	0x00000000
        /*0624*/ 	.word	0x00000000
        /*0628*/ 	.short	0x0101
        /*062a*/ 	.byte	0xff
	.zero		1


	//   ....[82]....
        /*062c*/ 	.word	0x00004a10
        /*0630*/ 	.word	0x000000ff
        /*0634*/ 	.word	0x000000c8
        /*0638*/ 	.short	0x010a
        /*063a*/ 	.byte	0x15
	.zero		1


	//   ....[83]....
        /*063c*/ 	.word	0x00004b90
        /*0640*/ 	.word	0x000000ff
        /*0644*/ 	.word	0x000000a0
        /*0648*/ 	.short	0x010a
        /*064a*/ 	.byte	0x15
	.zero		1


	//   ....[84]....
        /*064c*/ 	.word	0x00004d00
        /*0650*/ 	.word	0x000000ff
        /*0654*/ 	.word	0x00000080
        /*0658*/ 	.short	0x010b
        /*065a*/ 	.byte	0x15
	.zero		1


	//   ....[85]....
        /*065c*/ 	.word	0x00004d10
        /*0660*/ 	.word	0x000000ff
        /*0664*/ 	.word	0x00000000
        /*0668*/ 	.short	0x0101
        /*066a*/ 	.byte	0x28
	.zero		1


	//   ....[86]....
        /*066c*/ 	.word	0x00004d20
        /*0670*/ 	.word	0x000000ff
        /*0674*/ 	.word	0x000000a8
        /*0678*/ 	.short	0x010a
        /*067a*/ 	.byte	0x15
	.zero		1


	//   ....[87]....
        /*067c*/ 	.word	0x00004e70
        /*0680*/ 	.word	0x000000ff
        /*0684*/ 	.word	0x00000088
        /*0688*/ 	.short	0x010b
        /*068a*/ 	.byte	0x15
	.zero		1


	//   ....[88]....
        /*068c*/ 	.word	0x00004e80
        /*0690*/ 	.word	0x000000ff
        /*0694*/ 	.word	0x00000000
        /*0698*/ 	.short	0x0101
        /*069a*/ 	.byte	0x27
	.zero		1


	//   ....[89]....
        /*069c*/ 	.word	0x00004e90
        /*06a0*/ 	.word	0x000000ff
        /*06a4*/ 	.word	0x000000b0
        /*06a8*/ 	.short	0x010a
        /*06aa*/ 	.byte	0x15
	.zero		1


	//   ....[90]....
        /*06ac*/ 	.word	0x00004fd0
        /*06b0*/ 	.word	0x000000ff
        /*06b4*/ 	.word	0x00000090
        /*06b8*/ 	.short	0x010b
        /*06ba*/ 	.byte	0x15
	.zero		1


	//   ....[91]....
        /*06bc*/ 	.word	0x00004fe0
        /*06c0*/ 	.word	0x000000ff
        /*06c4*/ 	.word	0x00000000
        /*06c8*/ 	.short	0x0101
        /*06ca*/ 	.byte	0x26
	.zero		1


	//   ....[92]....
        /*06cc*/ 	.word	0x00004ff0
        /*06d0*/ 	.word	0x000000ff
        /*06d4*/ 	.word	0x000000b8
        /*06d8*/ 	.short	0x010a
        /*06da*/ 	.byte	0x15
	.zero		1


	//   ....[93]....
        /*06dc*/ 	.word	0x000051f0
        /*06e0*/ 	.word	0x000000ff
        /*06e4*/ 	.word	0x00000098
        /*06e8*/ 	.short	0x010b
        /*06ea*/ 	.byte	0x15
	.zero		1


	//   ....[94]....
        /*06ec*/ 	.word	0x00005200
        /*06f0*/ 	.word	0x000000ff
        /*06f4*/ 	.word	0x00000000
        /*06f8*/ 	.short	0x0101
        /*06fa*/ 	.byte	0x25
	.zero		1


	//   ....[95]....
        /*06fc*/ 	.word	0x00005230
        /*0700*/ 	.word	0x000000ff
        /*0704*/ 	.word	0x000000a0
        /*0708*/ 	.short	0x010a
        /*070a*/ 	.byte	0x15
	.zero		1


	//   ....[96]....
        /*070c*/ 	.word	0x00005250
        /*0710*/ 	.word	0x000000ff
        /*0714*/ 	.word	0x000000a8
        /*0718*/ 	.short	0x010a
        /*071a*/ 	.byte	0x15
	.zero		1


	//   ....[97]....
        /*071c*/ 	.word	0x00005270
        /*0720*/ 	.word	0x000000ff
        /*0724*/ 	.word	0x000000b0
        /*0728*/ 	.short	0x010a
        /*072a*/ 	.byte	0x15
	.zero		1


	//   ....[98]....
        /*072c*/ 	.word	0x000052b0
        /*0730*/ 	.word	0x00000000
        /*0734*/ 	.word	0x000000b8
        /*0738*/ 	.short	0x010a
        /*073a*/ 	.byte	0xff
	.zero		1


	//   ....[99]....
        /*073c*/ 	.word	0x000055c0
        /*0740*/ 	.word	0x00000003
        /*0744*/ 	.word	0x000000d0
        /*0748*/ 	.short	0x010a
        /*074a*/ 	.byte	0xff
	.zero		1


	//   ....[100]....
        /*074c*/ 	.word	0x00005740
        /*0750*/ 	.word	0x00000000
        /*0754*/ 	.word	0x00000000
        /*0758*/ 	.short	0x0101
        /*075a*/ 	.byte	0xff
	.zero		1


	//   ....[101]....
        /*075c*/ 	.word	0x00006280
        /*0760*/ 	.word	0x000000ff
        /*0764*/ 	.word	0x00000080
        /*0768*/ 	.short	0x010a
        /*076a*/ 	.byte	0x2d
	.zero		1


	//   ....[102]....
        /*076c*/ 	.word	0x000062c0
        /*0770*/ 	.word	0x00000046
        /*0774*/ 	.word	0x000000f0
        /*0778*/ 	.short	0x010a
        /*077a*/ 	.byte	0xff
	.zero		1


	//   ....[103]....
        /*077c*/ 	.word	0x000063b0
        /*0780*/ 	.word	0x000000ff
        /*0784*/ 	.word	0x00000080
        /*0788*/ 	.short	0x010a
        /*078a*/ 	.byte	0x2d
	.zero		1


	//   ....[104]....
        /*078c*/ 	.word	0x000064a0
        /*0790*/ 	.word	0x00000046
        /*0794*/ 	.word	0x000000f0
        /*0798*/ 	.short	0x010a
        /*079a*/ 	.byte	0xff
	.zero		1


	//   ....[105]....
        /*079c*/ 	.word	0x00006c70
        /*07a0*/ 	.word	0x00000000
        /*07a4*/ 	.word	0x00000000
        /*07a8*/ 	.short	0x0101
        /*07aa*/ 	.byte	0xff
	.zero		1


	//   ....[106]....
        /*07ac*/ 	.word	0x00006c80
        /*07b0*/ 	.word	0x00000002
        /*07b4*/ 	.word	0x00000080
        /*07b8*/ 	.short	0x010a
        /*07ba*/ 	.byte	0xff
	.zero		1


	//   ....[107]....
        /*07bc*/ 	.word	0x00006d60
        /*07c0*/ 	.word	0x00000002
        /*07c4*/ 	.word	0x00000080
        /*07c8*/ 	.short	0x010a
        /*07ca*/ 	.byte	0xff
	.zero		1


	//   ....[108]....
        /*07cc*/ 	.word	0x000075d0
        /*07d0*/ 	.word	0x00000000
        /*07d4*/ 	.word	0x00000000
        /*07d8*/ 	.short	0x0101
        /*07da*/ 	.byte	0xff
	.zero		1


	//   ....[109]....
        /*07dc*/ 	.word	0x000075f0
        /*07e0*/ 	.word	0x00000006
        /*07e4*/ 	.word	0x00000080
        /*07e8*/ 	.short	0x010a
        /*07ea*/ 	.byte	0xff
	.zero		1


	//   ....[110]....
        /*07ec*/ 	.word	0x000076c0
        /*07f0*/ 	.word	0x00000006
        /*07f4*/ 	.word	0x00000080
        /*07f8*/ 	.short	0x010a
        /*07fa*/ 	.byte	0xff
	.zero		1


	//   ....[111]....
        /*07fc*/ 	.word	0x00007f20
        /*0800*/ 	.word	0x0000000e
        /*0804*/ 	.word	0x00000000
        /*0808*/ 	.short	0x0101
        /*080a*/ 	.byte	0xff
	.zero		1


	//   ....[112]....
        /*080c*/ 	.word	0x00007f40
        /*0810*/ 	.word	0x00000000
        /*0814*/ 	.word	0x00000080
        /*0818*/ 	.short	0x010a
        /*081a*/ 	.byte	0xff
	.zero		1


	//   ....[113]....
        /*081c*/ 	.word	0x00008010
        /*0820*/ 	.word	0x00000000
        /*0824*/ 	.word	0x00000080
        /*0828*/ 	.short	0x010a
        /*082a*/ 	.byte	0xff
	.zero		1


	//   ....[114]....
        /*082c*/ 	.word	0x000084f0
        /*0830*/ 	.word	0x000000ff
        /*0834*/ 	.word	0x00000000
        /*0838*/ 	.short	0x0101
        /*083a*/ 	.byte	0x04
	.zero		1


	//   ....[115]....
        /*083c*/ 	.word	0x000088e0
        /*0840*/ 	.word	0x00000000
        /*0844*/ 	.word	0x00000000
        /*0848*/ 	.short	0x0101
        /*084a*/ 	.byte	0xff
	.zero		1


	//   ....[116]....
        /*084c*/ 	.word	0x00008b90
        /*0850*/ 	.word	0x000000ff
        /*0854*/ 	.word	0x00000000
        /*0858*/ 	.short	0x0101
        /*085a*/ 	.byte	0x04
	.zero		1


	//   ....[117]....
        /*085c*/ 	.word	0x00008bb0
        /*0860*/ 	.word	0x00000000
        /*0864*/ 	.word	0x00000140
        /*0868*/ 	.short	0x010a
        /*086a*/ 	.byte	0xff
	.zero		1


	//   ....[118]....
        /*086c*/ 	.word	0x00008c10
        /*0870*/ 	.word	0x00000000
        /*0874*/ 	.word	0x00000040
        /*0878*/ 	.short	0x010a
        /*087a*/ 	.byte	0xff
	.zero		1


	//   ....[119]....
        /*087c*/ 	.word	0x00008c70
        /*0880*/ 	.word	0x00000000
        /*0884*/ 	.word	0x00000040
        /*0888*/ 	.short	0x010a
        /*088a*/ 	.byte	0xff
	.zero		1


	//   ....[120]....
        /*088c*/ 	.word	0x00008cc0
        /*0890*/ 	.word	0x00000003
        /*0894*/ 	.word	0x000000d0
        /*0898*/ 	.short	0x010a
        /*089a*/ 	.byte	0xff
	.zero		1


	//   ....[121]....
        /*089c*/ 	.word	0x00008d20
        /*08a0*/ 	.word	0x00000000
        /*08a4*/ 	.word	0x00000000
        /*08a8*/ 	.short	0x010a
        /*08aa*/ 	.byte	0xff
	.zero		1


	//   ....[122]....
        /*08ac*/ 	.word	0x00008d80
        /*08b0*/ 	.word	0x00000000
        /*08b4*/ 	.word	0x00000000
        /*08b8*/ 	.short	0x010a
        /*08ba*/ 	.byte	0xff
	.zero		1


	//   ....[123]....
        /*08bc*/ 	.word	0x00008de0
        /*08c0*/ 	.word	0x00000000
        /*08c4*/ 	.word	0x00000000
        /*08c8*/ 	.short	0x010a
        /*08ca*/ 	.byte	0xff
	.zero		1


	//   ....[124]....
        /*08cc*/ 	.word	0x00008e40
        /*08d0*/ 	.word	0x00000000
        /*08d4*/ 	.word	0x00000000
        /*08d8*/ 	.short	0x010a
        /*08da*/ 	.byte	0xff
	.zero		1


	//   ....[125]....
        /*08dc*/ 	.word	0x00008ea0
        /*08e0*/ 	.word	0x00000000
        /*08e4*/ 	.word	0x00000000
        /*08e8*/ 	.short	0x010a
        /*08ea*/ 	.byte	0xff
	.zero		1


	//   ....[126]....
        /*08ec*/ 	.word	0x00008f00
        /*08f0*/ 	.word	0x00000000
        /*08f4*/ 	.word	0x00000000
        /*08f8*/ 	.short	0x010a
        /*08fa*/ 	.byte	0xff
	.zero		1


	//   ....[127]....
        /*08fc*/ 	.word	0x00008f60
        /*0900*/ 	.word	0x00000000
        /*0904*/ 	.word	0x00000000
        /*0908*/ 	.short	0x010a
        /*090a*/ 	.byte	0xff
	.zero		1


	//   ....[128]....
        /*090c*/ 	.word	0x00008fb0
        /*0910*/ 	.word	0x00000002
        /*0914*/ 	.word	0x00000130
        /*0918*/ 	.short	0x010a
        /*091a*/ 	.byte	0xff
	.zero		1


	//   ....[129]....
        /*091c*/ 	.word	0x00009010
        /*0920*/ 	.word	0x00000002
        /*0924*/ 	.word	0x000000e0
        /*0928*/ 	.short	0x010a
        /*092a*/ 	.byte	0xff
	.zero		1


	//   ....[130]....
        /*092c*/ 	.word	0x00009060
        /*0930*/ 	.word	0x00000002
        /*0934*/ 	.word	0x000000d0
        /*0938*/ 	.short	0x010a
        /*093a*/ 	.byte	0xff
	.zero		1


	//   ....[131]....
        /*093c*/ 	.word	0x000090c0
        /*0940*/ 	.word	0x00000000
        /*0944*/ 	.word	0x000000e0
        /*0948*/ 	.short	0x010a
        /*094a*/ 	.byte	0xff
	.zero		1


	//   ....[132]....
        /*094c*/ 	.word	0x00009110
        /*0950*/ 	.word	0x00000000
        /*0954*/ 	.word	0x000000d0
        /*0958*/ 	.short	0x010a
        /*095a*/ 	.byte	0xff
	.zero		1


	//   ....[133]....
        /*095c*/ 	.word	0x00009170
        /*0960*/ 	.word	0x00000002
        /*0964*/ 	.word	0x00000110
        /*0968*/ 	.short	0x010a
        /*096a*/ 	.byte	0xff
	.zero		1


	//   ....[134]....
        /*096c*/ 	.word	0x000091d0
        /*0970*/ 	.word	0x00000000
        /*0974*/ 	.word	0x00000000
        /*0978*/ 	.short	0x010a
        /*097a*/ 	.byte	0xff
	.zero		1


	//   ....[135]....
        /*097c*/ 	.word	0x00009230
        /*0980*/ 	.word	0x00000000
        /*0984*/ 	.word	0x00000000
        /*0988*/ 	.short	0x010a
        /*098a*/ 	.byte	0xff
	.zero		1


	//   ....[136]....
        /*098c*/ 	.word	0x00009290
        /*0990*/ 	.word	0x00000000
        /*0994*/ 	.word	0x00000000
        /*0998*/ 	.short	0x010a
        /*099a*/ 	.byte	0xff
	.zero		1


	//   ....[137]....
        /*099c*/ 	.word	0x000092f0
        /*09a0*/ 	.word	0x00000000
        /*09a4*/ 	.word	0x00000000
        /*09a8*/ 	.short	0x010a
        /*09aa*/ 	.byte	0xff
	.zero		1


	//   ....[138]....
        /*09ac*/ 	.word	0x00009350
        /*09b0*/ 	.word	0x00000000
        /*09b4*/ 	.word	0x00000000
        /*09b8*/ 	.short	0x010a
        /*09ba*/ 	.byte	0xff
	.zero		1


	//   ....[139]....
        /*09bc*/ 	.word	0x000093a0
        /*09c0*/ 	.word	0x0000000c
        /*09c4*/ 	.word	0x000000d0
        /*09c8*/ 	.short	0x010a
        /*09ca*/ 	.byte	0xff
	.zero		1


	//   ....[140]....
        /*09cc*/ 	.word	0x00009400
        /*09d0*/ 	.word	0x00000000
        /*09d4*/ 	.word	0x000000c8
        /*09d8*/ 	.short	0x010a
        /*09da*/ 	.byte	0xff
	.zero		1


	//   ....[141]....
        /*09dc*/ 	.word	0x00009460
        /*09e0*/ 	.word	0x00000000
        /*09e4*/ 	.word	0x000000a0
        /*09e8*/ 	.short	0x010a
        /*09ea*/ 	.byte	0xff
	.zero		1


	//   ....[142]....
        /*09ec*/ 	.word	0x000094c0
        /*09f0*/ 	.word	0x00000000
        /*09f4*/ 	.word	0x000000a8
        /*09f8*/ 	.short	0x010a
        /*09fa*/ 	.byte	0xff
	.zero		1


	//   ....[143]....
        /*09fc*/ 	.word	0x00009520
        /*0a00*/ 	.word	0x00000000
        /*0a04*/ 	.word	0x000000b0
        /*0a08*/ 	.short	0x010a
        /*0a0a*/ 	.byte	0xff
	.zero		1


	//   ....[144]....
        /*0a0c*/ 	.word	0x00009580
        /*0a10*/ 	.word	0x00000000
        /*0a14*/ 	.word	0x000000b8
        /*0a18*/ 	.short	0x010a
        /*0a1a*/ 	.byte	0xff
	.zero		1


	//   ....[145]....
        /*0a1c*/ 	.word	0x000095e0
        /*0a20*/ 	.word	0x00000000
        /*0a24*/ 	.word	0x000000a0
        /*0a28*/ 	.short	0x010a
        /*0a2a*/ 	.byte	0xff
	.zero		1


	//   ....[146]....
        /*0a2c*/ 	.word	0x00009640
        /*0a30*/ 	.word	0x00000000
        /*0a34*/ 	.word	0x000000a8
        /*0a38*/ 	.short	0x010a
        /*0a3a*/ 	.byte	0xff
	.zero		1


	//   ....[147]....
        /*0a3c*/ 	.word	0x000096a0
        /*0a40*/ 	.word	0x00000000
        /*0a44*/ 	.word	0x000000b0
        /*0a48*/ 	.short	0x010a
        /*0a4a*/ 	.byte	0xff
	.zero		1


	//   ....[148]....
        /*0a4c*/ 	.word	0x000096f0
        /*0a50*/ 	.word	0x00000003
        /*0a54*/ 	.word	0x000000d0
        /*0a58*/ 	.short	0x010a
        /*0a5a*/ 	.byte	0xff
	.zero		1


	//   ....[149]....
        /*0a5c*/ 	.word	0x00009750
        /*0a60*/ 	.word	0x00000002
        /*0a64*/ 	.word	0x00000080
        /*0a68*/ 	.short	0x010a
        /*0a6a*/ 	.byte	0xff
	.zero		1


	//   ....[150]....
        /*0a6c*/ 	.word	0x000097a0
        /*0a70*/ 	.word	0x00000046
        /*0a74*/ 	.word	0x000000f0
        /*0a78*/ 	.short	0x010a
        /*0a7a*/ 	.byte	0xff
	.zero		1


	//   ....[151]....
        /*0a7c*/ 	.word	0x000097f0
        /*0a80*/ 	.word	0x00000002
        /*0a84*/ 	.word	0x00000080
        /*0a88*/ 	.short	0x010a
        /*0a8a*/ 	.byte	0xff
	.zero		1


	//   ....[152]....
        /*0a8c*/ 	.word	0x00009840
        /*0a90*/ 	.word	0x00000006
        /*0a94*/ 	.word	0x00000080
        /*0a98*/ 	.short	0x010a
        /*0a9a*/ 	.byte	0xff
	.zero		1


	//   ....[153]....
        /*0a9c*/ 	.word	0x00009890
        /*0aa0*/ 	.word	0x00000000
        /*0aa4*/ 	.word	0x00000080
        /*0aa8*/ 	.short	0x010a
        /*0aaa*/ 	.byte	0xff
	.zero		1


	//----- nvinfo : EIATTR_NUM_MBARRIERS
	.align		4
.L_47:
        /*0aac*/ 	.byte	0x03, 0x38
        /*0aae*/ 	.short	0x002a


	//----- nvinfo : EIATTR_EXIT_INSTR_OFFSETS
	.align		4
        /*0ab0*/ 	.byte	0x04, 0x1c
        /*0ab2*/ 	.short	(.L_49 - .L_48)


	//   ....[0]....
.L_48:
        /*0ab4*/ 	.word	0x00002cd0


	//   ....[1]....
        /*0ab8*/ 	.word	0x000031e0


	//   ....[2]....
        /*0abc*/ 	.word	0x00003240


	//   ....[3]....
        /*0ac0*/ 	.word	0x00004160


	//   ....[4]....
        /*0ac4*/ 	.word	0x000052e0


	//   ....[5]....
        /*0ac8*/ 	.word	0x00005320


	//   ....[6]....
        /*0acc*/ 	.word	0x00008a70


	//   ....[7]....
        /*0ad0*/ 	.word	0x00008af0


	//   ....[8]....
        /*0ad4*/ 	.word	0x00008b20


	//   ....[9]....
        /*0ad8*/ 	.word	0x00008ba0


	//----- nvinfo : EIATTR_MAX_THREADS
	.align		4
.L_49:
        /*0adc*/ 	.byte	0x04, 0x05
        /*0ade*/ 	.short	(.L_51 - .L_50)
.L_50:
        /*0ae0*/ 	.word	0x00000100
        /*0ae4*/ 	.word	0x00000001
        /*0ae8*/ 	.word	0x00000001


	//----- nvinfo : EIATTR_CRS_STACK_SIZE
	.align		4
.L_51:
        /*0aec*/ 	.byte	0x04, 0x1e
        /*0aee*/ 	.short	(.L_53 - .L_52)
.L_52:
        /*0af0*/ 	.word	0x00000000


	//----- nvinfo : EIATTR_CBANK_PARAM_SIZE
	.align		4
.L_53:
        /*0af4*/ 	.byte	0x03, 0x19
        /*0af6*/ 	.short	0x0800


	//----- nvinfo : EIATTR_PARAM_CBANK
	.align		4
        /*0af8*/ 	.byte	0x04, 0x0a
        /*0afa*/ 	.short	(.L_55 - .L_54)
	.align		4
.L_54:
        /*0afc*/ 	.word	index@(.nv.constant0._ZN7cutlass13device_kernelINS_4gemm6kernel13GemmUniversalIN4cute5tupleIJiiiiEEENS1_10collective13CollectiveMmaINS1_35MainloopSm100TmaUmmaWarpSpecializedILi8ELi2ELi4ENS5_IJNS4_1CILi1EEENSA_ILi4EEESB_EEEEENS5_IJNSA_ILi128EEENSA_ILi64EEENSA_ILi32EEEEEENS_10tfloat32_tENS5_IJlSB_lEEESJ_SK_NS4_8TiledMMAINS4_8MMA_AtomIJNS4_17SM100_MMA_TF32_SSISJ_SJ_fLi128ELi64ELNS4_4UMMA5MajorE0ELSP_0ELNSO_7ScaleInE0ELSQ_0EEEEEENS4_6LayoutINS5_IJSB_SB_SB_EEENS5_IJNSA_ILi0EEESV_SV_EEEEENS5_IJNS4_10UnderscoreESY_SY_EEEEENS4_23SM90_TMA_LOAD_MULTICASTENS4_14ComposedLayoutINS4_7SwizzleILi3ELi4ELi3EEENS4_18smem_ptr_flag_bitsILi32EEENST_INS5_IJNSA_ILi8EEESH_EEENS5_IJSH_SB_EEEEEEEvNS4_8identityENS4_13SM90_TMA_LOADES1B_vS1C_EENS_8epilogue10collective18CollectiveEpilogueINS1F_23Sm100TmaWarpSpecializedILi4ELi2ELi16ELb1ELb0EEEJSI_NS5_IJNST_ISF_SB_EENST_INSA_ILi16EEESB_EEEEESJ_SK_SJ_SK_NS1F_6fusion15FusionCallbacksIS1J_NS1O_17LinearCombinationISJ_fSJ_fLNS_15FloatRoundStyleE2EEESI_S1N_JEEENS4_5SM1004TMEM4LOAD26SM100_TMEM_LOAD_32dp32b16xES1D_NS12_INS13_ILi2ELi4ELi3EEES16_NST_INS5_IJS17_S1L_EEENS5_IJS1L_SB_EEEEEEENS4_39AutoVectorizingCopyWithAssumedAlignmentILi128EEENS4_14SM90_TMA_STOREES22_S24_S24_EEEvvEEEEvNT_6ParamsE)
        /*0b00*/ 	.short	0x0380
        /*0b02*/ 	.short	0x0800


	//----- nvinfo : EIATTR_SW_WAR
	.align		4
.L_55:
        /*0b04*/ 	.byte	0x04, 0x36
        /*0b06*/ 	.short	(.L_57 - .L_56)
.L_56:
        /*0b08*/ 	.word	0x00000008
.L_57:


//--------------------- .nv.callgraph             --------------------------
	.section	.nv.callgraph,"",@"SHT_CUDA_CALLGRAPH"
	.align	4
	.sectionentsize	8
	.align		4
        /*0000*/ 	.word	0x00000000
	.align		4
        /*0004*/ 	.word	0xffffffff
	.align		4
        /*0008*/ 	.word	index@(_ZN7cutlass13device_kernelINS_4gemm6kernel13GemmUniversalIN4cute5tupleIJiiiiEEENS1_10collective13CollectiveMmaINS1_35MainloopSm100TmaUmmaWarpSpecializedILi8ELi2ELi4ENS5_IJNS4_1CILi1EEENSA_ILi4EEESB_EEEEENS5_IJNSA_ILi128EEENSA_ILi64EEENSA_ILi32EEEEEENS_10tfloat32_tENS5_IJlSB_lEEESJ_SK_NS4_8TiledMMAINS4_8MMA_AtomIJNS4_17SM100_MMA_TF32_SSISJ_SJ_fLi128ELi64ELNS4_4UMMA5MajorE0ELSP_0ELNSO_7ScaleInE0ELSQ_0EEEEEENS4_6LayoutINS5_IJSB_SB_SB_EEENS5_IJNSA_ILi0EEESV_SV_EEEEENS5_IJNS4_10UnderscoreESY_SY_EEEEENS4_23SM90_TMA_LOAD_MULTICASTENS4_14ComposedLayoutINS4_7SwizzleILi3ELi4ELi3EEENS4_18smem_ptr_flag_bitsILi32EEENST_INS5_IJNSA_ILi8EEESH_EEENS5_IJSH_SB_EEEEEEEvNS4_8identityENS4_13SM90_TMA_LOADES1B_vS1C_EENS_8epilogue10collective18CollectiveEpilogueINS1F_23Sm100TmaWarpSpecializedILi4ELi2ELi16ELb1ELb0EEEJSI_NS5_IJNST_ISF_SB_EENST_INSA_ILi16EEESB_EEEEESJ_SK_SJ_SK_NS1F_6fusion15FusionCallbacksIS1J_NS1O_17LinearCombinationISJ_fSJ_fLNS_15FloatRoundStyleE2EEESI_S1N_JEEENS4_5SM1004TMEM4LOAD26SM100_TMEM_LOAD_32dp32b16xES1D_NS12_INS13_ILi2ELi4ELi3EEES16_NST_INS5_IJS17_S1L_EEENS5_IJS1L_SB_EEEEEEENS4_39AutoVectorizingCopyWithAssumedAlignmentILi128EEENS4_14SM90_TMA_STOREES22_S24_S24_EEEvvEEEEvNT_6ParamsE)
	.align		4
        /*000c*/ 	.word	index@(__assertfail)
	.align		4
        /*0010*/ 	.word	0x00000000
	.align		4
        /*0014*/ 	.word	0xfffffffe
	.align		4
        /*0018*/ 	.word	0x00000000
	.align		4
        /*001c*/ 	.word	0xfffffffd
	.align		4
        /*0020*/ 	.word	0x00000000
	.align		4
        /*0024*/ 	.word	0xfffffffc


//--------------------- .nv.constant4             --------------------------
	.section	.nv.constant4,"a",@progbits
	.align	8
	.align		8
.nv.constant4:
        /*0000*/ 	.dword	__assertfail
	.align		8
        /*0008*/ 	.dword	__unnamed_1
	.align		8
        /*0010*/ 	.dword	__unnamed_2
	.align		8
        /*0018*/ 	.dword	_ZN40_INTERNAL_b47d16d2_4_k_cu_a3780a0c_357674cuda3std3__45__cpo5beginE
	.align		8
        /*0020*/ 	.dword	_ZN40_INTERNAL_b47d16d2_4_k_cu_a3780a0c_357674cuda3std3__45__cpo3endE
	.align		8
        /*0028*/ 	.dword	_ZN40_INTERNAL_b47d16d2_4_k_cu_a3780a0c_357674cuda3std3__45__cpo6cbeginE
	.align		8
        /*0030*/ 	.dword	_ZN40_INTERNAL_b47d16d2_4_k_cu_a3780a0c_357674cuda3std3__45__cpo4cendE
	.align		8
        /*0038*/ 	.dword	_ZN40_INTERNAL_b47d16d2_4_k_cu_a3780a0c_357674cuda3std3__442_GLOBAL__N__b47d16d2_4_k_cu_a3780a0c_357676ignoreE
	.align		8
        /*0040*/ 	.dword	_ZN40_INTERNAL_b47d16d2_4_k_cu_a3780a0c_357674cuda3std3__419piecewise_constructE
	.align		8
        /*0048*/ 	.dword	_ZN40_INTERNAL_b47d16d2_4_k_cu_a3780a0c_357674cuda3std3__48in_placeE
	.align		8
        /*0050*/ 	.dword	_ZN40_INTERNAL_b47d16d2_4_k_cu_a3780a0c_357674cuda3std6ranges3__45__cpo4swapE
	.align		8
        /*0058*/ 	.dword	_ZN40_INTERNAL_b47d16d2_4_k_cu_a3780a0c_357674cuda3std6ranges3__45__cpo9iter_moveE
	.align		8
        /*0060*/ 	.dword	_ZN40_INTERNAL_b47d16d2_4_k_cu_a3780a0c_357674cute7productE
	.align		8
        /*0068*/ 	.dword	_ZN40_INTERNAL_b47d16d2_4_k_cu_a3780a0c_357674cute1_E
	.align		8
        /*0070*/ 	.dword	$str$25
	.align		8
        /*0078*/ 	.dword	$str$26
	.align		8
        /*0080*/ 	.dword	$str$27
	.align		8
        /*0088*/ 	.dword	$str$28


//--------------------- .text._ZN7cutlass13device_kernelINS_4gemm6kernel13GemmUniversalIN4cute5tupleIJiiiiEEENS1_10collective13CollectiveMmaINS1_35MainloopSm100TmaUmmaWarpSpecializedILi8ELi2ELi4ENS5_IJNS4_1CILi1EEENSA_ILi4EEESB_EEEEENS5_IJNSA_ILi128EEENSA_ILi64EEENSA_ILi32EEEEEENS_10tfloat32_tENS5_IJlSB_lEEESJ_SK_NS4_8TiledMMAINS4_8MMA_AtomIJNS4_17SM100_MMA_TF32_SSISJ_SJ_fLi128ELi64ELNS4_4UMMA5MajorE0ELSP_0ELNSO_7ScaleInE0ELSQ_0EEEEEENS4_6LayoutINS5_IJSB_SB_SB_EEENS5_IJNSA_ILi0EEESV_SV_EEEEENS5_IJNS4_10UnderscoreESY_SY_EEEEENS4_23SM90_TMA_LOAD_MULTICASTENS4_14ComposedLayoutINS4_7SwizzleILi3ELi4ELi3EEENS4_18smem_ptr_flag_bitsILi32EEENST_INS5_IJNSA_ILi8EEESH_EEENS5_IJSH_SB_EEEEEEEvNS4_8identityENS4_13SM90_TMA_LOADES1B_vS1C_EENS_8epilogue10collective18CollectiveEpilogueINS1F_23Sm100TmaWarpSpecializedILi4ELi2ELi16ELb1ELb0EEEJSI_NS5_IJNST_ISF_SB_EENST_INSA_ILi16EEESB_EEEEESJ_SK_SJ_SK_NS1F_6fusion15FusionCallbacksIS1J_NS1O_17LinearCombinationISJ_fSJ_fLNS_15FloatRoundStyleE2EEESI_S1N_JEEENS4_5SM1004TMEM4LOAD26SM100_TMEM_LOAD_32dp32b16xES1D_NS12_INS13_ILi2ELi4ELi3EEES16_NST_INS5_IJS17_S1L_EEENS5_IJS1L_SB_EEEEEEENS4_39AutoVectorizingCopyWithAssumedAlignmentILi128EEENS4_14SM90_TMA_STOREES22_S24_S24_EEEvvEEEEvNT_6ParamsE --------------------------
	.section	.text._ZN7cutlass13device_kernelINS_4gemm6kernel13GemmUniversalIN4cute5tupleIJiiiiEEENS1_10collective13CollectiveMmaINS1_35MainloopSm100TmaUmmaWarpSpecializedILi8ELi2ELi4ENS5_IJNS4_1CILi1EEENSA_ILi4EEESB_EEEEENS5_IJNSA_ILi128EEENSA_ILi64EEENSA_ILi32EEEEEENS_10tfloat32_tENS5_IJlSB_lEEESJ_SK_NS4_8TiledMMAINS4_8MMA_AtomIJNS4_17SM100_MMA_TF32_SSISJ_SJ_fLi128ELi64ELNS4_4UMMA5MajorE0ELSP_0ELNSO_7ScaleInE0ELSQ_0EEEEEENS4_6LayoutINS5_IJSB_SB_SB_EEENS5_IJNSA_ILi0EEESV_SV_EEEEENS5_IJNS4_10UnderscoreESY_SY_EEEEENS4_23SM90_TMA_LOAD_MULTICASTENS4_14ComposedLayoutINS4_7SwizzleILi3ELi4ELi3EEENS4_18smem_ptr_flag_bitsILi32EEENST_INS5_IJNSA_ILi8EEESH_EEENS5_IJSH_SB_EEEEEEEvNS4_8identityENS4_13SM90_TMA_LOADES1B_vS1C_EENS_8epilogue10collective18CollectiveEpilogueINS1F_23Sm100TmaWarpSpecializedILi4ELi2ELi16ELb1ELb0EEEJSI_NS5_IJNST_ISF_SB_EENST_INSA_ILi16EEESB_EEEEESJ_SK_SJ_SK_NS1F_6fusion15FusionCallbacksIS1J_NS1O_17LinearCombinationISJ_fSJ_fLNS_15FloatRoundStyleE2EEESI_S1N_JEEENS4_5SM1004TMEM4LOAD26SM100_TMEM_LOAD_32dp32b16xES1D_NS12_INS13_ILi2ELi4ELi3EEES16_NST_INS5_IJS17_S1L_EEENS5_IJS1L_SB_EEEEEEENS4_39AutoVectorizingCopyWithAssumedAlignmentILi128EEENS4_14SM90_TMA_STOREES22_S24_S24_EEEvvEEEEvNT_6ParamsE,"ax",@progbits
	.align	128
.text._ZN7cutlass13device_kernelINS_4gemm6kernel13GemmUniversalIN4cute5tupleIJiiiiEEENS1_10collective13CollectiveMmaINS1_35MainloopSm100TmaUmmaWarpSpecializedILi8ELi2ELi4ENS5_IJNS4_1CILi1EEENSA_ILi4EEESB_EEEEENS5_IJNSA_ILi128EEENSA_ILi64EEENSA_ILi32EEEEEENS_10tfloat32_tENS5_IJlSB_lEEESJ_SK_NS4_8TiledMMAINS4_8MMA_AtomIJNS4_17SM100_MMA_TF32_SSISJ_SJ_fLi128ELi64ELNS4_4UMMA5MajorE0ELSP_0ELNSO_7ScaleInE0ELSQ_0EEEEEENS4_6LayoutINS5_IJSB_SB_SB_EEENS5_IJNSA_ILi0EEESV_SV_EEEEENS5_IJNS4_10UnderscoreESY_SY_EEEEENS4_23SM90_TMA_LOAD_MULTICASTENS4_14ComposedLayoutINS4_7SwizzleILi3ELi4ELi3EEENS4_18smem_ptr_flag_bitsILi32EEENST_INS5_IJNSA_ILi8EEESH_EEENS5_IJSH_SB_EEEEEEEvNS4_8identityENS4_13SM90_TMA_LOADES1B_vS1C_EENS_8epilogue10collective18CollectiveEpilogueINS1F_23Sm100TmaWarpSpecializedILi4ELi2ELi16ELb1ELb0EEEJSI_NS5_IJNST_ISF_SB_EENST_INSA_ILi16EEESB_EEEEESJ_SK_SJ_SK_NS1F_6fusion15FusionCallbacksIS1J_NS1O_17LinearCombinationISJ_fSJ_fLNS_15FloatRoundStyleE2EEESI_S1N_JEEENS4_5SM1004TMEM4LOAD26SM100_TMEM_LOAD_32dp32b16xES1D_NS12_INS13_ILi2ELi4ELi3EEES16_NST_INS5_IJS17_S1L_EEENS5_IJS1L_SB_EEEEEEENS4_39AutoVectorizingCopyWithAssumedAlignmentILi128EEENS4_14SM90_TMA_STOREES22_S24_S24_EEEvvEEEEvNT_6ParamsE:
        .type           _ZN7cutlass13device_kernelINS_4gemm6kernel13GemmUniversalIN4cute5tupleIJiiiiEEENS1_10collective13CollectiveMmaINS1_35MainloopSm100TmaUmmaWarpSpecializedILi8ELi2ELi4ENS5_IJNS4_1CILi1EEENSA_ILi4EEESB_EEEEENS5_IJNSA_ILi128EEENSA_ILi64EEENSA_ILi32EEEEEENS_10tfloat32_tENS5_IJlSB_lEEESJ_SK_NS4_8TiledMMAINS4_8MMA_AtomIJNS4_17SM100_MMA_TF32_SSISJ_SJ_fLi128ELi64ELNS4_4UMMA5MajorE0ELSP_0ELNSO_7ScaleInE0ELSQ_0EEEEEENS4_6LayoutINS5_IJSB_SB_SB_EEENS5_IJNSA_ILi0EEESV_SV_EEEEENS5_IJNS4_10UnderscoreESY_SY_EEEEENS4_23SM90_TMA_LOAD_MULTICASTENS4_14ComposedLayoutINS4_7SwizzleILi3ELi4ELi3EEENS4_18smem_ptr_flag_bitsILi32EEENST_INS5_IJNSA_ILi8EEESH_EEENS5_IJSH_SB_EEEEEEEvNS4_8identityENS4_13SM90_TMA_LOADES1B_vS1C_EENS_8epilogue10collective18CollectiveEpilogueINS1F_23Sm100TmaWarpSpecializedILi4ELi2ELi16ELb1ELb0EEEJSI_NS5_IJNST_ISF_SB_EENST_INSA_ILi16EEESB_EEEEESJ_SK_SJ_SK_NS1F_6fusion15FusionCallbacksIS1J_NS1O_17LinearCombinationISJ_fSJ_fLNS_15FloatRoundStyleE2EEESI_S1N_JEEENS4_5SM1004TMEM4LOAD26SM100_TMEM_LOAD_32dp32b16xES1D_NS12_INS13_ILi2ELi4ELi3EEES16_NST_INS5_IJS17_S1L_EEENS5_IJS1L_SB_EEEEEEENS4_39AutoVectorizingCopyWithAssumedAlignmentILi128EEENS4_14SM90_TMA_STOREES22_S24_S24_EEEvvEEEEvNT_6ParamsE,@function
        .size           _ZN7cutlass13device_kernelINS_4gemm6kernel13GemmUniversalIN4cute5tupleIJiiiiEEENS1_10collective13CollectiveMmaINS1_35MainloopSm100TmaUmmaWarpSpecializedILi8ELi2ELi4ENS5_IJNS4_1CILi1EEENSA_ILi4EEESB_EEEEENS5_IJNSA_ILi128EEENSA_ILi64EEENSA_ILi32EEEEEENS_10tfloat32_tENS5_IJlSB_lEEESJ_SK_NS4_8TiledMMAINS4_8MMA_AtomIJNS4_17SM100_MMA_TF32_SSISJ_SJ_fLi128ELi64ELNS4_4UMMA5MajorE0ELSP_0ELNSO_7ScaleInE0ELSQ_0EEEEEENS4_6LayoutINS5_IJSB_SB_SB_EEENS5_IJNSA_ILi0EEESV_SV_EEEEENS5_IJNS4_10UnderscoreESY_SY_EEEEENS4_23SM90_TMA_LOAD_MULTICASTENS4_14ComposedLayoutINS4_7SwizzleILi3ELi4ELi3EEENS4_18smem_ptr_flag_bitsILi32EEENST_INS5_IJNSA_ILi8EEESH_EEENS5_IJSH_SB_EEEEEEEvNS4_8identityENS4_13SM90_TMA_LOADES1B_vS1C_EENS_8epilogue10collective18CollectiveEpilogueINS1F_23Sm100TmaWarpSpecializedILi4ELi2ELi16ELb1ELb0EEEJSI_NS5_IJNST_ISF_SB_EENST_INSA_ILi16EEESB_EEEEESJ_SK_SJ_SK_NS1F_6fusion15FusionCallbacksIS1J_NS1O_17LinearCombinationISJ_fSJ_fLNS_15FloatRoundStyleE2EEESI_S1N_JEEENS4_5SM1004TMEM4LOAD26SM100_TMEM_LOAD_32dp32b16xES1D_NS12_INS13_ILi2ELi4ELi3EEES16_NST_INS5_IJS17_S1L_EEENS5_IJS1L_SB_EEEEEEENS4_39AutoVectorizingCopyWithAssumedAlignmentILi128EEENS4_14SM90_TMA_STOREES22_S24_S24_EEEvvEEEEvNT_6ParamsE,(.L_x_196 - _ZN7cutlass13device_kernelINS_4gemm6kernel13GemmUniversalIN4cute5tupleIJiiiiEEENS1_10collective13CollectiveMmaINS1_35MainloopSm100TmaUmmaWarpSpecializedILi8ELi2ELi4ENS5_IJNS4_1CILi1EEENSA_ILi4EEESB_EEEEENS5_IJNSA_ILi128EEENSA_ILi64EEENSA_ILi32EEEEEENS_10tfloat32_tENS5_IJlSB_lEEESJ_SK_NS4_8TiledMMAINS4_8MMA_AtomIJNS4_17SM100_MMA_TF32_SSISJ_SJ_fLi128ELi64ELNS4_4UMMA5MajorE0ELSP_0ELNSO_7ScaleInE0ELSQ_0EEEEEENS4_6LayoutINS5_IJSB_SB_SB_EEENS5_IJNSA_ILi0EEESV_SV_EEEEENS5_IJNS4_10UnderscoreESY_SY_EEEEENS4_23SM90_TMA_LOAD_MULTICASTENS4_14ComposedLayoutINS4_7SwizzleILi3ELi4ELi3EEENS4_18smem_ptr_flag_bitsILi32EEENST_INS5_IJNSA_ILi8EEESH_EEENS5_IJSH_SB_EEEEEEEvNS4_8identityENS4_13SM90_TMA_LOADES1B_vS1C_EENS_8epilogue10collective18CollectiveEpilogueINS1F_23Sm100TmaWarpSpecializedILi4ELi2ELi16ELb1ELb0EEEJSI_NS5_IJNST_ISF_SB_EENST_INSA_ILi16EEESB_EEEEESJ_SK_SJ_SK_NS1F_6fusion15FusionCallbacksIS1J_NS1O_17LinearCombinationISJ_fSJ_fLNS_15FloatRoundStyleE2EEESI_S1N_JEEENS4_5SM1004TMEM4LOAD26SM100_TMEM_LOAD_32dp32b16xES1D_NS12_INS13_ILi2ELi4ELi3EEES16_NST_INS5_IJS17_S1L_EEENS5_IJS1L_SB_EEEEEEENS4_39AutoVectorizingCopyWithAssumedAlignmentILi128EEENS4_14SM90_TMA_STOREES22_S24_S24_EEEvvEEEEvNT_6ParamsE)
        .other          _ZN7cutlass13device_kernelINS_4gemm6kernel13GemmUniversalIN4cute5tupleIJiiiiEEENS1_10collective13CollectiveMmaINS1_35MainloopSm100TmaUmmaWarpSpecializedILi8ELi2ELi4ENS5_IJNS4_1CILi1EEENSA_ILi4EEESB_EEEEENS5_IJNSA_ILi128EEENSA_ILi64EEENSA_ILi32EEEEEENS_10tfloat32_tENS5_IJlSB_lEEESJ_SK_NS4_8TiledMMAINS4_8MMA_AtomIJNS4_17SM100_MMA_TF32_SSISJ_SJ_fLi128ELi64ELNS4_4UMMA5MajorE0ELSP_0ELNSO_7ScaleInE0ELSQ_0EEEEEENS4_6LayoutINS5_IJSB_SB_SB_EEENS5_IJNSA_ILi0EEESV_SV_EEEEENS5_IJNS4_10UnderscoreESY_SY_EEEEENS4_23SM90_TMA_LOAD_MULTICASTENS4_14ComposedLayoutINS4_7SwizzleILi3ELi4ELi3EEENS4_18smem_ptr_flag_bitsILi32EEENST_INS5_IJNSA_ILi8EEESH_EEENS5_IJSH_SB_EEEEEEEvNS4_8identityENS4_13SM90_TMA_LOADES1B_vS1C_EENS_8epilogue10collective18CollectiveEpilogueINS1F_23Sm100TmaWarpSpecializedILi4ELi2ELi16ELb1ELb0EEEJSI_NS5_IJNST_ISF_SB_EENST_INSA_ILi16EEESB_EEEEESJ_SK_SJ_SK_NS1F_6fusion15FusionCallbacksIS1J_NS1O_17LinearCombinationISJ_fSJ_fLNS_15FloatRoundStyleE2EEESI_S1N_JEEENS4_5SM1004TMEM4LOAD26SM100_TMEM_LOAD_32dp32b16xES1D_NS12_INS13_ILi2ELi4ELi3EEES16_NST_INS5_IJS17_S1L_EEENS5_IJS1L_SB_EEEEEEENS4_39AutoVectorizingCopyWithAssumedAlignmentILi128EEENS4_14SM90_TMA_STOREES22_S24_S24_EEEvvEEEEvNT_6ParamsE,@"STO_CUDA_ENTRY STV_DEFAULT"
_ZN7cutlass13device_kernelINS_4gemm6kernel13GemmUniversalIN4cute5tupleIJiiiiEEENS1_10collective13CollectiveMmaINS1_35MainloopSm100TmaUmmaWarpSpecializedILi8ELi2ELi4ENS5_IJNS4_1CILi1EEENSA_ILi4EEESB_EEEEENS5_IJNSA_ILi128EEENSA_ILi64EEENSA_ILi32EEEEEENS_10tfloat32_tENS5_IJlSB_lEEESJ_SK_NS4_8TiledMMAINS4_8MMA_AtomIJNS4_17SM100_MMA_TF32_SSISJ_SJ_fLi128ELi64ELNS4_4UMMA5MajorE0ELSP_0ELNSO_7ScaleInE0ELSQ_0EEEEEENS4_6LayoutINS5_IJSB_SB_SB_EEENS5_IJNSA_ILi0EEESV_SV_EEEEENS5_IJNS4_10UnderscoreESY_SY_EEEEENS4_23SM90_TMA_LOAD_MULTICASTENS4_14ComposedLayoutINS4_7SwizzleILi3ELi4ELi3EEENS4_18smem_ptr_flag_bitsILi32EEENST_INS5_IJNSA_ILi8EEESH_EEENS5_IJSH_SB_EEEEEEEvNS4_8identityENS4_13SM90_TMA_LOADES1B_vS1C_EENS_8epilogue10collective18CollectiveEpilogueINS1F_23Sm100TmaWarpSpecializedILi4ELi2ELi16ELb1ELb0EEEJSI_NS5_IJNST_ISF_SB_EENST_INSA_ILi16EEESB_EEEEESJ_SK_SJ_SK_NS1F_6fusion15FusionCallbacksIS1J_NS1O_17LinearCombinationISJ_fSJ_fLNS_15FloatRoundStyleE2EEESI_S1N_JEEENS4_5SM1004TMEM4LOAD26SM100_TMEM_LOAD_32dp32b16xES1D_NS12_INS13_ILi2ELi4ELi3EEES16_NST_INS5_IJS17_S1L_EEENS5_IJS1L_SB_EEEEEEENS4_39AutoVectorizingCopyWithAssumedAlignmentILi128EEENS4_14SM90_TMA_STOREES22_S24_S24_EEEvvEEEEvNT_6ParamsE:
[----:B------:R-:W1:Y:S01]  /*0000*/  LDC R1, c[0x0][0x37c] ;  /* 0x0000df00ff017b82 */ /* 0x000e620000000800 */
[----:B------:R-:W2:Y:S01]  /*0010*/  S2R R67, SR_TID.X ;  /* 0x0000000000437919 */ /* 0x000ea20000002100 */
[----:B------:R-:W3:Y:S01]  /*0020*/  LDCU.64 UR8, c[0x0][0x890] ;  /* 0x00011200ff0877ac */ /* 0x000ee20008000a00 */
[----:B------:R-:W-:Y:S02]  /*0030*/  PRMT R52, RZ, 0x7610, R52 ;  /* 0x00007610ff347816 */ /* 0x000fe40000000034 */
[----:B------:R-:W-:Y:S01]  /*0040*/  ELECT P3, URZ, PT ;  /* 0x0000000000ff782f */ /* 0x000fe20003860000 */
[----:B---3--:R-:W-:-:S04]  /*0050*/  UISETP.NE.U32.AND UP0, UPT, UR8, URZ, UPT ;  /* 0x000000ff0800728c */ /* 0x008fc8000bf05070 */
[----:B------:R-:W-:Y:S01]  /*0060*/  UISETP.NE.AND.EX UP0, UPT, UR9, URZ, UPT, UP0 ;  /* 0x000000ff0900728c */ /* 0x000fe2000bf05300 */
[----:B--2---:R-:W-:-:S05]  /*0070*/  SHF.R.U32.HI R53, RZ, 0x5, R67 ;  /* 0x00000005ff357819 */ /* 0x004fca0000011643 */
[----:B------:R-:W2:Y:S02]  /*0080*/  SHFL.IDX PT, R0, R53, RZ, 0x1f ;  /* 0x00001fff35007589 */ /* 0x000ea400000e0000 */
[----:B--2---:R-:W-:Y:S01]  /*0090*/  R2UR UR17, R0 ;  /* 0x00000000001172ca */ /* 0x004fe200000e0000 */
[----:B-1----:R-:W-:-:S14]  /*00a0*/  BRA.U UP0, `(.L_x_0) ;  /* 0x0000000100307547 */ /* 0x002fdc000b800000 */
[----:B------:R-:W1:Y:S02]  /*00b0*/  LDCU.64 UR4, c[0x0][0x888] ;  /* 0x00011100ff0477ac */ /* 0x000e640008000a00 */
[----:B-1----:R-:W-:-:S04]  /*00c0*/  UISETP.NE.U32.AND UP0, UPT, UR4, URZ, UPT ;  /* 0x000000ff0400728c */ /* 0x002fc8000bf05070 */
[----:B------:R-:W-:-:S09]  /*00d0*/  UISETP.NE.AND.EX UP0, UPT, UR5, URZ, UPT, UP0 ;  /* 0x000000ff0500728c */ /* 0x000fd2000bf05300 */
[----:B------:R-:W-:Y:S05]  /*00e0*/  BRA.U !UP0, `(.L_x_1) ;  /* 0x0000000108147547 */ /* 0x000fea000b800000 */
[----:B------:R-:W1:Y:S01]  /*00f0*/  LDC.64 R2, c[0x0][0x888] ;  /* 0x00022200ff027b82 */ /* 0x000e620000000a00 */
[----:B------:R-:W1:Y:S02]  /*0100*/  LDCU.64 UR4, c[0x0][0x358] ;  /* 0x00006b00ff0477ac */ /* 0x000e640008000a00 */
[----:B-1----:R1:W5:Y:S01]  /*0110*/  LDG.E R27, desc[UR4][R2.64] ;  /* 0x00000004021b7981 */ /* 0x002362000c1e1900 */
[----:B------:R-:W-:Y:S01]  /*0120*/  HFMA2 R52, -RZ, RZ, 0, 5.9604644775390625e-08 ;  /* 0x00000001ff347431 */ /* 0x000fe200000001ff */
[----:B------:R-:W-:Y:S05]  /*0130*/  BRA `(.L_x_0) ;  /* 0x00000000000c7947 */ /* 0x000fea0003800000 */
.L_x_1:
[----:B------:R-:W1:Y:S01]  /*0140*/  LDCU UR4, c[0x0][0x880] ;  /* 0x00011000ff0477ac */ /* 0x000e620008000800 */
[----:B------:R-:W-:Y:S01]  /*0150*/  HFMA2 R52, -RZ, RZ, 0, 5.9604644775390625e-08 ;  /* 0x00000001ff347431 */ /* 0x000fe200000001ff */
[----:B-1----:R-:W-:-:S07]  /*0160*/  MOV R27, UR4 ;  /* 0x00000004001b7c02 */ /* 0x002fce0008000f00 */
.L_x_0:
[----:B------:R-:W2:Y:S02]  /*0170*/  LDCU.64 UR4, c[0x0][0x8b0] ;  /* 0x00011600ff0477ac */ /* 0x000ea40008000a00 */
[----:B--2---:R-:W-:-:S04]  /*0180*/  UISETP.NE.U32.AND UP0, UPT, UR4, URZ, UPT ;  /* 0x000000ff0400728c */ /* 0x004fc8000bf05070 */
[----:B------:R-:W-:-:S09]  /*0190*/  UISETP.NE.AND.EX UP0, UPT, UR5, URZ, UPT, UP0 ;  /* 0x000000ff0500728c */ /* 0x000fd2000bf05300 */
[----:B------:R-:W-:Y:S05]  /*01a0*/  BRA.U UP0, `(.L_x_2) ;  /* 0x0000000100287547 */ /* 0x000fea000b800000 */
[----:B------:R-:W2:Y:S02]  /*01b0*/  LDCU.64 UR4, c[0x0][0x8a8] ;  /* 0x00011500ff0477ac */ /* 0x000ea40008000a00 */
[----:B--2---:R-:W-:-:S04]  /*01c0*/  UISETP.NE.U32.AND UP0, UPT, UR4, URZ, UPT ;  /* 0x000000ff0400728c */ /* 0x004fc8000bf05070 */
[----:B------:R-:W-:-:S09]  /*01d0*/  UISETP.NE.AND.EX UP0, UPT, UR5, URZ, UPT, UP0 ;  /* 0x000000ff0500728c */ /* 0x000fd2000bf05300 */
[----:B------:R-:W-:Y:S05]  /*01e0*/  BRA.U !UP0, `(.L_x_3) ;  /* 0x0000000108107547 */ /* 0x000fea000b800000 */
[----:B------:R-:W2:Y:S01]  /*01f0*/  LDC.64 R24, c[0x0][0x8a8] ;  /* 0x00022a00ff187b82 */ /* 0x000ea20000000a00 */
[----:B------:R-:W2:Y:S02]  /*0200*/  LDCU.64 UR4, c[0x0][0x358] ;  /* 0x00006b00ff0477ac */ /* 0x000ea40008000a00 */
[----:B--2---:R2:W5:Y:S01]  /*0210*/  LDG.E R24, desc[UR4][R24.64] ;  /* 0x0000000418187981 */ /* 0x004562000c1e1900 */
[----:B------:R-:W-:Y:S05]  /*0220*/  BRA `(.L_x_2) ;  /* 0x0000000000087947 */ /* 0x000fea0003800000 */
.L_x_3:
[----:B------:R-:W2:Y:S02]  /*0230*/  LDCU UR4, c[0x0][0x8a0] ;  /* 0x00011400ff0477ac */ /* 0x000ea40008000800 */
[----:B--2---:R-:W-:Y:S02]  /*0240*/  MOV R24, UR4 ;  /* 0x0000000400187c02 */ /* 0x004fe40008000f00 */
.L_x_2:
[----:B------:R-:W-:Y:S01]  /*0250*/  IMAD.U32 R0, RZ, RZ, UR17 ;  /* 0x00000011ff007e24 */ /* 0x000fe2000f8e00ff */
[----:B------:R-:W-:Y:S04]  /*0260*/  BSSY.RECONVERGENT B0, `(.L_x_4) ;  /* 0x000000c000007945 */ /* 0x000fe80003800200 */
[C---:B------:R-:W-:Y:S02]  /*0270*/  ISETP.NE.OR P1, PT, R0.reuse, 0x1, !P3 ;  /* 0x000000010000780c */ /* 0x040fe40005f25670 */
[----:B------:R-:W-:-:S11]  /*0280*/  ISETP.NE.OR P0, PT, R0, 0x3, !P3 ;  /* 0x000000030000780c */ /* 0x000fd60005f05670 */
[----:B------:R-:W-:Y:S05]  /*0290*/  @P1 BRA `(.L_x_5) ;  /* 0x0000000000201947 */ /* 0x000fea0003800000 */
[----:B------:R-:W3:Y:S02]  /*02a0*/  LDCU.64 UR4, c[0x0][0x348] ;  /* 0x00006900ff0477ac */ /* 0x000ee40008000a00 */
[----:B---3--:R-:W-:Y:S02]  /*02b0*/  UIADD3 UR6, UP1, UPT, UR4, 0x80, URZ ;  /* 0x0000008004067890 */ /* 0x008fe4000ff3e0ff */
[----:B------:R-:W-:Y:S02]  /*02c0*/  UIADD3 UR4, UP0, UPT, UR4, 0x180, URZ ;  /* 0x0000018004047890 */ /* 0x000fe4000ff1e0ff */
[----:B------:R-:W-:Y:S02]  /*02d0*/  UIADD3.X UR7, UPT, UPT, URZ, UR5, URZ, UP1, !UPT ;  /* 0x00000005ff077290 */ /* 0x000fe40008ffe4ff */
[----:B------:R-:W-:-:S07]  /*02e0*/  UIADD3.X UR5, UPT, UPT, URZ, UR5, URZ, UP0, !UPT ;  /* 0x00000005ff057290 */ /* 0x000fce00087fe4ff */
[----:B------:R3:W-:Y:S02]  /*02f0*/  UTMACCTL.PF [UR6] ;  /* 0x00000000060079b9 */ /* 0x0007e40008040000 */
[----:B------:R3:W-:Y:S02]  /*0300*/  UTMACCTL.PF [UR4] ;  /* 0x00000000040079b9 */ /* 0x0007e40008040000 */
[----:B---3--:R-:W-:Y:S01]  /*0310*/  NOP ;  /* 0x0000000000007918 */ /* 0x008fe20000000000 */
.L_x_5:
[----:B------:R-:W-:Y:S05]  /*0320*/  BSYNC.RECONVERGENT B0 ;  /* 0x0000000000007941 */ /* 0x000fea0003800200 */
.L_x_4:
[----:B------:R-:W-:Y:S04]  /*0330*/  BSSY.RECONVERGENT B0, `(.L_x_6) ;  /* 0x000000a000007945 */ /* 0x000fe80003800200 */
        /* <DEDUP_REMOVED lines=9> */
.L_x_7:
[----:B------:R-:W-:Y:S05]  /*03d0*/  BSYNC.RECONVERGENT B0 ;  /* 0x0000000000007941 */ /* 0x000fea0003800200 */
.L_x_6:
[----:B------:R-:W3:Y:S01]  /*03e0*/  LDCU.64 UR4, c[0x0][0x888] ;  /* 0x00011100ff0477ac */ /* 0x000ee20008000a00 */
[----:B------:R-:W-:Y:S02]  /*03f0*/  UISETP.EQ.U32.AND UP1, UPT, UR8, URZ, UPT ;  /* 0x000000ff0800728c */ /* 0x000fe4000bf22070 */
[----:B------:R-:W-:Y:S02]  /*0400*/  UPLOP3.LUT UP3, UPT, UPT, UPT, UPT, 0x80, 0x8 ;  /* 0x000000000008789c */ /* 0x000fe40003f6f070 */
[----:B---3--:R-:W-:-:S04]  /*0410*/  UISETP.NE.U32.AND UP0, UPT, UR4, URZ, UPT ;  /* 0x000000ff0400728c */ /* 0x008fc8000bf05070 */
[----:B------:R-:W-:-:S04]  /*0420*/  UISETP.NE.AND.EX UP0, UPT, UR5, URZ, UPT, UP0 ;  /* 0x000000ff0500728c */ /* 0x000fc8000bf05300 */
[----:B------:R-:W-:-:S04]  /*0430*/  UISETP.EQ.OR.EX UP2, UPT, UR9, URZ, !UP0, UP1 ;  /* 0x000000ff0900728c */ /* 0x000fc8000c742710 */
[----:B------:R-:W-:-:S06]  /*0440*/  UP2UR UR4, UPR, URZ, 0x4 ;  /* 0x00000004ff047883 */ /* 0x000fcc0008000000 */
[----:B------:R-:W-:Y:S01]  /*0450*/  MOV R56, UR4 ;  /* 0x0000000400387c02 */ /* 0x000fe20008000f00 */
[----:B------:R-:W-:Y:S06]  /*0460*/  BRA.U !UP2, `(.L_x_8) ;  /* 0x000000010a207547 */ /* 0x000fec000b800000 */
[----:B------:R-:W-:Y:S01]  /*0470*/  UISETP.NE.U32.AND UP1, UPT, UR8, URZ, UPT ;  /* 0x000000ff0800728c */ /* 0x000fe2000bf25070 */
[----:B-----5:R-:W-:Y:S01]  /*0480*/  FSETP.NEU.AND P0, PT, R27, RZ, PT ;  /* 0x000000ff1b00720b */ /* 0x020fe20003f0d000 */
[----:B------:R-:W-:Y:S02]  /*0490*/  USEL UR4, URZ, 0xffffffff, UP0 ;  /* 0xffffffffff047887 */ /* 0x000fe40008000000 */
[----:B------:R-:W-:-:S10]  /*04a0*/  UISETP.NE.AND.EX UP1, UPT, UR9, URZ, UPT, UP1 ;  /* 0x000000ff0900728c */ /* 0x000fd4000bf25310 */
[----:B------:R-:W-:Y:S01]  /*04b0*/  VOTEU.ANY UP0, P0 ;  /* 0x0000000000ff7886 */ /* 0x000fe20000000100 */
[----:B------:R-:W-:-:S04]  /*04c0*/  @!UP1 USEL UR4, URZ, 0xffffffff, UP0 ;  /* 0xffffffffff049887 */ /* 0x000fc80008000000 */
[----:B------:R-:W-:-:S04]  /*04d0*/  ULOP3.LUT UR4, UR4, 0x1, URZ, 0xc0, !UPT ;  /* 0x0000000104047892 */ /* 0x000fc8000f8ec0ff */
[----:B------:R-:W-:-:S11]  /*04e0*/  UISETP.NE.U32.AND UP3, UPT, UR4, 0x1, UPT ;  /* 0x000000010400788c */ /* 0x000fd6000bf65070 */
.L_x_8:
[----:B-1----:R-:W1:Y:S01]  /*04f0*/  SHFL.IDX PT, R2, R53, RZ, 0x1f ;  /* 0x00001fff35027589 */ /* 0x002e6200000e0000 */
[----:B------:R-:W-:-:S04]  /*0500*/  UISETP.NE.AND UP0, UPT, UR17, 0x2, UPT ;  /* 0x000000021100788c */ /* 0x000fc8000bf05270 */
[----:B------:R-:W-:Y:S01]  /*0510*/  USEL UR48, URZ, 0x1, UP0 ;  /* 0x00000001ff307887 */ /* 0x000fe20008000000 */
[----:B-1----:R-:W-:-:S13]  /*0520*/  ISETP.NE.AND P0, PT, R2, RZ, PT ;  /* 0x000000ff0200720c */ /* 0x002fda0003f05270 */
[----:B------:R-:W-:Y:S05]  /*0530*/  @P0 BRA `(.L_x_9) ;  /* 0x0000000000840947 */ /* 0x000fea0003800000 */
[----:B------:R-:W-:Y:S01]  /*0540*/  ELECT P0, URZ, PT ;  /* 0x0000000000ff782f */ /* 0x000fe20003800000 */
[----:B------:R-:W-:-:S12]  /*0550*/  BSSY.RECONVERGENT B0, `(.L_x_9) ;  /* 0x000001f000007945 */ /* 0x000fd80003800200 */
[----:B------:R-:W-:Y:S05]  /*0560*/  @!P0 BRA `(.L_x_10) ;  /* 0x0000000000748947 */ /* 0x000fea0003800000 */
[----:B------:R-:W1:Y:S01]  /*0570*/  S2UR UR4, SR_CgaCtaId ;  /* 0x00000000000479c3 */ /* 0x000e620000008800 */
[----:B------:R-:W-:Y:S01]  /*0580*/  UMOV UR5, 0x400 ;  /* 0x0000040000057882 */ /* 0x000fe20000000000 */
[----:B------:R-:W-:Y:S01]  /*0590*/  UMOV UR8, 0x1 ;  /* 0x0000000100087882 */ /* 0x000fe20000000000 */
[----:B------:R-:W-:Y:S01]  /*05a0*/  UMOV UR6, 0x4 ;  /* 0x0000000400067882 */ /* 0x000fe20000000000 */
[----:B------:R-:W-:-:S04]  /*05b0*/  UIADD3 UR8, UPT, UPT, -UR8, 0x100000, URZ ;  /* 0x0010000008087890 */ /* 0x000fc8000fffe1ff */
[----:B------:R-:W-:Y:S02]  /*05c0*/  USHF.L.U32 UR9, UR8, 0xb, URZ ;  /* 0x0000000b08097899 */ /* 0x000fe400080006ff */
[----:B------:R-:W-:Y:S02]  /*05d0*/  USHF.L.U32 UR8, UR8, 0x1, URZ ;  /* 0x0000000108087899 */ /* 0x000fe400080006ff */
[----:B------:R-:W-:-:S04]  /*05e0*/  UIADD3 UR6, UPT, UPT, -UR6, 0x100000, URZ ;  /* 0x0010000006067890 */ /* 0x000fc8000fffe1ff */
[----:B------:R-:W-:Y:S02]  /*05f0*/  USHF.L.U32 UR7, UR6, 0xb, URZ ;  /* 0x0000000b06077899 */ /* 0x000fe400080006ff */
[----:B------:R-:W-:Y:S02]  /*0600*/  USHF.L.U32 UR6, UR6, 0x1, URZ ;  /* 0x0000000106067899 */ /* 0x000fe400080006ff */
[----:B-1----:R-:W-:Y:S01]  /*0610*/  ULEA UR4, UR4, UR5, 0x18 ;  /* 0x0000000504047291 */ /* 0x002fe2000f8ec0ff */
[----:B------:R-:W1:Y:S11]  /*0620*/  FENCE.VIEW.ASYNC.S ;  /* 0x00000000000073c6 */ /* 0x000e760000000000 */
[----:B-1----:R1:W3:Y:S01]  /*0630*/  SYNCS.EXCH.64 URZ, [UR4], UR8 ;  /* 0x0000000804ff75b2 */ /* 0x0022e20008000100 */
[----:B------:R1:W4:Y:S01]  /*0640*/  SYNCS.EXCH.64 URZ, [UR4+0x40], UR6 ;  /* 0x0000400604ff75b2 */ /* 0x0003220008000100 */
[----:B------:R1:W1:Y:S01]  /*0650*/  SYNCS.EXCH.64 URZ, [UR4+0x8], UR8 ;  /* 0x0000080804ff75b2 */ /* 0x0002620008000100 */
        /* <DEDUP_REMOVED lines=13> */
[----:B------:R-:W-:Y:S01]  /*0730*/  NOP ;  /* 0x0000000000007918 */ /* 0x000fe20000000000 */
.L_x_10:
[----:B-1----:R-:W-:Y:S05]  /*0740*/  BSYNC.RECONVERGENT B0 ;  /* 0x0000000000007941 */ /* 0x002fea0003800200 */
.L_x_9:
[----:B------:R-:W1:Y:S01]  /*0750*/  SHFL.IDX PT, R2, R53, RZ, 0x1f ;  /* 0x00001fff35027589 */ /* 0x000e6200000e0000 */
[----:B------:R-:W-:Y:S01]  /*0760*/  NOP ;  /* 0x0000000000007918 */ /* 0x000fe20000000000 */
[----:B-1----:R-:W-:-:S13]  /*0770*/  ISETP.NE.AND P0, PT, R2, 0x1, PT ;  /* 0x000000010200780c */ /* 0x002fda0003f05270 */
[----:B------:R-:W-:Y:S05]  /*0780*/  @P0 BRA `(.L_x_11) ;  /* 0x0000000000580947 */ /* 0x000fea0003800000 */
        /* <DEDUP_REMOVED lines=9> */
[----:B------:R-:W-:Y:S01]  /*0820*/  USHF.L.U32 UR6, UR6, 0x1, URZ ;  /* 0x0000000106067899 */ /* 0x000fe200080006ff */
[----:B------:R-:W-:Y:S01]  /*0830*/  ELECT P0, URZ, PT ;  /* 0x0000000000ff782f */ /* 0x000fe20003800000 */
[----:B-1----:R-:W-:Y:S01]  /*0840*/  ULEA UR4, UR4, UR5, 0x18 ;  /* 0x0000000504047291 */ /* 0x002fe2000f8ec0ff */
[----:B------:R-:W1:Y:S11]  /*0850*/  FENCE.VIEW.ASYNC.S ;  /* 0x00000000000073c6 */ /* 0x000e760000000000 */
[----:B-1----:R1:W1:Y:S01]  /*0860*/  SYNCS.EXCH.64 URZ, [UR4+0x80], UR8 ;  /* 0x0000800804ff75b2 */ /* 0x0022620008000100 */
        /* <DEDUP_REMOVED lines=8> */
.L_x_11:
[----:B------:R-:W2:Y:S01]  /*08f0*/  SHFL.IDX PT, R2, R53, RZ, 0x1f ;  /* 0x00001fff35027589 */ /* 0x000ea200000e0000 */
[----:B------:R-:W-:Y:S01]  /*0900*/  NOP ;  /* 0x0000000000007918 */ /* 0x000fe20000000000 */
[----:B--2---:R-:W-:-:S13]  /*0910*/  ISETP.NE.AND P0, PT, R2, 0x3, PT ;  /* 0x000000030200780c */ /* 0x004fda0003f05270 */
[----:B------:R-:W-:Y:S05]  /*0920*/  @P0 BRA `(.L_x_12) ;  /* 0x0000000000300947 */ /* 0x000fea0003800000 */
[----:B-1----:R-:W1:Y:S01]  /*0930*/  S2UR UR4, SR_CgaCtaId ;  /* 0x00000000000479c3 */ /* 0x002e620000008800 */
[----:B------:R-:W-:Y:S01]  /*0940*/  UMOV UR6, 0x400 ;  /* 0x0000040000067882 */ /* 0x000fe20000000000 */
[----:B------:R-:W-:Y:S01]  /*0950*/  UMOV UR5, 0x20 ;  /* 0x0000002000057882 */ /* 0x000fe20000000000 */
[----:B------:R-:W-:Y:S01]  /*0960*/  ELECT P0, URZ, PT ;  /* 0x0000000000ff782f */ /* 0x000fe20003800000 */
[----:B-1----:R-:W-:Y:S02]  /*0970*/  ULEA UR6, UR4, UR6, 0x18 ;  /* 0x0000000604067291 */ /* 0x002fe4000f8ec0ff */
[----:B------:R-:W-:-:S04]  /*0980*/  UIADD3 UR4, UPT, UPT, -UR5, 0x100000, URZ ;  /* 0x0010000005047890 */ /* 0x000fc8000fffe1ff */
[----:B------:R-:W-:Y:S02]  /*0990*/  USHF.L.U32 UR5, UR4, 0xb, URZ ;  /* 0x0000000b04057899 */ /* 0x000fe400080006ff */
[----:B------:R-:W-:Y:S01]  /*09a0*/  USHF.L.U32 UR4, UR4, 0x1, URZ ;  /* 0x0000000104047899 */ /* 0x000fe200080006ff */
[----:B------:R-:W1:Y:S11]  /*09b0*/  FENCE.VIEW.ASYNC.S ;  /* 0x00000000000073c6 */ /* 0x000e760000000000 */
[----:B-1----:R2:W1:Y:S01]  /*09c0*/  SYNCS.EXCH.64 URZ, [UR6+0xc0], UR4 ;  /* 0x0000c00406ff75b2 */ /* 0x0024620008000100 */
[----:B------:R2:W1:Y:S02]  /*09d0*/  SYNCS.EXCH.64 URZ, [UR6+0xc8], UR4 ;  /* 0x0000c80406ff75b2 */ /* 0x0004640008000100 */
[----:B--2---:R-:W-:Y:S01]  /*09e0*/  NOP ;  /* 0x0000000000007918 */ /* 0x004fe20000000000 */
.L_x_12:
[----:B------:R-:W2:Y:S01]  /*09f0*/  SHFL.IDX PT, R2, R53, RZ, 0x1f ;  /* 0x00001fff35027589 */ /* 0x000ea200000e0000 */
[----:B------:R-:W-:Y:S01]  /*0a00*/  NOP ;  /* 0x0000000000007918 */ /* 0x000fe20000000000 */
[----:B--2---:R-:W-:-:S13]  /*0a10*/  ISETP.NE.AND P0, PT, R2, 0x4, PT ;  /* 0x000000040200780c */ /* 0x004fda0003f05270 */
[----:B------:R-:W-:Y:S05]  /*0a20*/  @P0 BRA `(.L_x_13) ;  /* 0x00000000004c0947 */ /* 0x000fea0003800000 */
[----:B-1----:R-:W1:Y:S01]  /*0a30*/  S2UR UR6, SR_CgaCtaId ;  /* 0x00000000000679c3 */ /* 0x002e620000008800 */
[----:B------:R-:W-:Y:S01]  /*0a40*/  UMOV UR4, 0x3a0 ;  /* 0x000003a000047882 */ /* 0x000fe20000000000 */
[----:B------:R-:W-:Y:S01]  /*0a50*/  UMOV UR5, 0x400 ;  /* 0x0000040000057882 */ /* 0x000fe20000000000 */
[----:B------:R-:W-:Y:S01]  /*0a60*/  USEL UR4, UR4, 0x320, UP3 ;  /* 0x0000032004047887 */ /* 0x000fe20009800000 */
[----:B------:R-:W-:Y:S01]  /*0a70*/  UMOV UR8, 0x1 ;  /* 0x0000000100087882 */ /* 0x000fe20000000000 */
[----:B------:R-:W-:Y:S01]  /*0a80*/  ELECT P0, URZ, PT ;  /* 0x0000000000ff782f */ /* 0x000fe20003800000 */
[----:B------:R-:W-:-:S04]  /*0a90*/  UIADD3 UR8, UPT, UPT, -UR8, 0x100000, URZ ;  /* 0x0010000008087890 */ /* 0x000fc8000fffe1ff */
[----:B------:R-:W-:Y:S02]  /*0aa0*/  USHF.L.U32 UR9, UR8, 0xb, URZ ;  /* 0x0000000b08097899 */ /* 0x000fe400080006ff */
[----:B------:R-:W-:Y:S02]  /*0ab0*/  USHF.L.U32 UR8, UR8, 0x1, URZ ;  /* 0x0000000108087899 */ /* 0x000fe400080006ff */
[----:B-1----:R-:W-:Y:S02]  /*0ac0*/  ULEA UR6, UR6, UR5, 0x18 ;  /* 0x0000000506067291 */ /* 0x002fe4000f8ec0ff */
[----:B------:R-:W-:-:S04]  /*0ad0*/  UIADD3 UR4, UPT, UPT, -UR4, 0x100000, URZ ;  /* 0x0010000004047890 */ /* 0x000fc8000fffe1ff */
[----:B------:R-:W-:Y:S02]  /*0ae0*/  USHF.L.U32 UR5, UR4, 0xb, URZ ;  /* 0x0000000b04057899 */ /* 0x000fe400080006ff */
[----:B------:R-:W-:Y:S01]  /*0af0*/  USHF.L.U32 UR4, UR4, 0x1, URZ ;  /* 0x0000000104047899 */ /* 0x000fe200080006ff */
[----:B------:R-:W1:Y:S03]  /*0b00*/  FENCE.VIEW.ASYNC.S ;  /* 0x00000000000073c6 */ /* 0x000e660000000000 */
[----:B-1----:R2:W1:Y:S08]  /*0b10*/  SYNCS.EXCH.64 URZ, [UR6+0xd0], UR8 ;  /* 0x0000d00806ff75b2 */ /* 0x0024700008000100 */
[----:B------:R2:W1:Y:S01]  /*0b20*/  SYNCS.EXCH.64 URZ, [UR6+0xe0], UR4 ;  /* 0x0000e00406ff75b2 */ /* 0x0004620008000100 */
[----:B------:R2:W1:Y:S01]  /*0b30*/  SYNCS.EXCH.64 URZ, [UR6+0xd8], UR8 ;  /* 0x0000d80806ff75b2 */ /* 0x0004620008000100 */
[----:B------:R2:W1:Y:S02]  /*0b40*/  SYNCS.EXCH.64 URZ, [UR6+0xe8], UR4 ;  /* 0x0000e80406ff75b2 */ /* 0x0004640008000100 */
[----:B--2---:R-:W-:Y:S01]  /*0b50*/  NOP ;  /* 0x0000000000007918 */ /* 0x004fe20000000000 */
.L_x_13:
[----:B------:R-:W2:Y:S01]  /*0b60*/  SHFL.IDX PT, R2, R53, RZ, 0x1f ;  /* 0x00001fff35027589 */ /* 0x000ea200000e0000 */
[----:B------:R-:W-:Y:S01]  /*0b70*/  NOP ;  /* 0x0000000000007918 */ /* 0x000fe20000000000 */
[----:B--2---:R-:W-:-:S13]  /*0b80*/  ISETP.NE.AND P0, PT, R2, 0x5, PT ;  /* 0x000000050200780c */ /* 0x004fda0003f05270 */
[----:B------:R-:W-:Y:S05]  /*0b90*/  @P0 BRA `(.L_x_14) ;  /* 0x0000000000580947 */ /* 0x000fea0003800000 */
[----:B-1----:R-:W1:Y:S01]  /*0ba0*/  S2UR UR4, SR_CgaCtaId ;  /* 0x00000000000479c3 */ /* 0x002e620000008800 */
        /* <DEDUP_REMOVED lines=19> */
[----:B------:R2:W1:Y:S02]  /*0ce0*/  SYNCS.EXCH.64 URZ, [UR4+0x128], UR6 ;  /* 0x0001280604ff75b2 */ /* 0x0004640008000100 */
[----:B--2---:R-:W-:Y:S01]  /*0cf0*/  NOP ;  /* 0x0000000000007918 */ /* 0x004fe20000000000 */
.L_x_14:
[----:B------:R-:W2:Y:S01]  /*0d00*/  SHFL.IDX PT, R2, R53, RZ, 0x1f ;  /* 0x00001fff35027589 */ /* 0x000ea200000e0000 */
[----:B------:R-:W-:Y:S01]  /*0d10*/  NOP ;  /* 0x0000000000007918 */ /* 0x000fe20000000000 */
[----:B--2---:R-:W-:-:S13]  /*0d20*/  ISETP.NE.AND P0, PT, R2, 0x3, PT ;  /* 0x000000030200780c */ /* 0x004fda0003f05270 */
[----:B------:R-:W-:Y:S05]  /*0d30*/  @P0 BRA `(.L_x_15) ;  /* 0x0000000000380947 */ /* 0x000fea0003800000 */
[----:B------:R-:W2:Y:S01]  /*0d40*/  S2UR UR5, SR_CgaCtaId ;  /* 0x00000000000579c3 */ /* 0x000ea20000008800 */
[----:B-1----:R-:W-:Y:S01]  /*0d50*/  UMOV UR4, 0x400 ;  /* 0x0000040000047882 */ /* 0x002fe20000000000 */
[----:B------:R-:W-:Y:S01]  /*0d60*/  UMOV UR6, 0x20 ;  /* 0x0000002000067882 */ /* 0x000fe20000000000 */
[----:B------:R-:W-:Y:S01]  /*0d70*/  ELECT P0, URZ, PT ;  /* 0x0000000000ff782f */ /* 0x000fe20003800000 */
[----:B------:R-:W-:-:S04]  /*0d80*/  UIADD3 UR6, UPT, UPT, -UR6, 0x100000, URZ ;  /* 0x0010000006067890 */ /* 0x000fc8000fffe1ff */
[----:B------:R-:W-:Y:S02]  /*0d90*/  USHF.L.U32 UR7, UR6, 0xb, URZ ;  /* 0x0000000b06077899 */ /* 0x000fe400080006ff */
[----:B------:R-:W-:Y:S02]  /*0da0*/  USHF.L.U32 UR6, UR6, 0x1, URZ ;  /* 0x0000000106067899 */ /* 0x000fe400080006ff */
[----:B--2---:R-:W-:Y:S01]  /*0db0*/  ULEA UR4, UR5, UR4, 0x18 ;  /* 0x0000000405047291 */ /* 0x004fe2000f8ec0ff */
[----:B------:R-:W1:Y:S11]  /*0dc0*/  FENCE.VIEW.ASYNC.S ;  /* 0x00000000000073c6 */ /* 0x000e760000000000 */
[----:B-1----:R2:W1:Y:S01]  /*0dd0*/  SYNCS.EXCH.64 URZ, [UR4+0x130], UR6 ;  /* 0x0001300604ff75b2 */ /* 0x0024620008000100 */
[----:B------:R2:W1:Y:S01]  /*0de0*/  SYNCS.EXCH.64 URZ, [UR4+0x140], UR6 ;  /* 0x0001400604ff75b2 */ /* 0x0004620008000100 */
[----:B------:R2:W1:Y:S01]  /*0df0*/  SYNCS.EXCH.64 URZ, [UR4+0x138], UR6 ;  /* 0x0001380604ff75b2 */ /* 0x0004620008000100 */
[----:B------:R2:W1:Y:S02]  /*0e00*/  SYNCS.EXCH.64 URZ, [UR4+0x148], UR6 ;  /* 0x0001480604ff75b2 */ /* 0x0004640008000100 */
[----:B--2---:R-:W-:Y:S01]  /*0e10*/  NOP ;  /* 0x0000000000007918 */ /* 0x004fe20000000000 */
.L_x_15:
[----:B-1----:R-:W1:Y:S01]  /*0e20*/  LDCU UR4, c[0x0][0x36c] ;  /* 0x00006d80ff0477ac */ /* 0x002e620008000800 */
[----:B------:R-:W-:Y:S01]  /*0e30*/  ISETP.NE.OR P3, PT, R0, 0x2, !P3 ;  /* 0x000000020000780c */ /* 0x000fe20005f65670 */
[----:B------:R-:W-:Y:S01]  /*0e40*/  NOP ;  /* 0x0000000000007918 */ /* 0x000fe20000000000 */
[----:B------:R-:W-:Y:S01]  /*0e50*/  LOP3.LUT R0, R67, 0x1f, RZ, 0xc0, !PT ;  /* 0x0000001f43007812 */ /* 0x000fe200078ec0ff */
[----:B------:R-:W-:Y:S02]  /*0e60*/  UISETP.NE.AND UP4, UPT, UR17, URZ, UPT ;  /* 0x000000ff1100728c */ /* 0x000fe4000bf85270 */
[----:B-1----:R-:W-:-:S09]  /*0e70*/  UISETP.EQ.U32.AND UP5, UPT, UR4, 0x1, UPT ;  /* 0x000000010400788c */ /* 0x002fd2000bfa2070 */
[----:B------:R-:W-:Y:S05]  /*0e80*/  BRA.U !UP5, `(.L_x_16) ;  /* 0x000000010d087547 */ /* 0x000fea000b800000 */
[----:B---34-:R-:W-:Y:S01]  /*0e90*/  UCGABAR_ARV ;  /* 0x00000000000079c7 */ /* 0x018fe20008000000 */
[----:B------:R-:W-:Y:S05]  /*0ea0*/  BRA `(.L_x_17) ;  /* 0x0000000000047947 */ /* 0x000fea0003800000 */
.L_x_16:
[----:B---34-:R-:W-:Y:S01]  /*0eb0*/  NOP ;  /* 0x0000000000007918 */ /* 0x018fe20000000000 */
.L_x_17:
[----:B------:R-:W1:Y:S01]  /*0ec0*/  S2UR UR8, SR_CTAID.X ;  /* 0x00000000000879c3 */ /* 0x000e620000002500 */
[----:B------:R-:W-:-:S05]  /*0ed0*/  CS2R.32 R55, SR_CgaSize ;  /* 0x0000000000377805 */ /* 0x000fca0000008a00 */
[----:B------:R-:W-:-:S05]  /*0ee0*/  IMAD R55, R55, -0xa0, RZ ;  /* 0xffffff6037377824 */ /* 0x000fca00078e02ff */
[----:B------:R-:W-:-:S14]  /*0ef0*/  R2UR UR5, R55 ;  /* 0x00000000370572ca */ /* 0x000fdc00000e0000 */
[----:B------:R-:W2:Y:S01]  /*0f00*/  LDCU UR5, c[0x0][UR5+0x2b0] ;  /* 0x00005600050577ac */ /* 0x000ea20008000800 */
[----:B------:R-:W-:-:S05]  /*0f10*/  CS2R.32 R55, SR_CgaSize ;  /* 0x0000000000377805 */ /* 0x000fca0000008a00 */
[----:B------:R-:W-:-:S05]  /*0f20*/  IMAD R55, R55, -0xa0, RZ ;  /* 0xffffff6037377824 */ /* 0x000fca00078e02ff */
[----:B------:R-:W-:-:S14]  /*0f30*/  R2UR UR4, R55 ;  /* 0x00000000370472ca */ /* 0x000fdc00000e0000 */
[----:B------:R-:W3:Y:S01]  /*0f40*/  LDCU UR4, c[0x0][UR4+0x2b4] ;  /* 0x00005680040477ac */ /* 0x000ee20008000800 */
[----:B------:R-:W4:Y:S01]  /*0f50*/  S2UR UR7, SR_CTAID.Y ;  /* 0x00000000000779c3 */ /* 0x000f220000002600 */
[----:B------:R-:W-:-:S05]  /*0f60*/  CS2R.32 R55, SR_CgaSize ;  /* 0x0000000000377805 */ /* 0x000fca0000008a00 */
[----:B------:R-:W-:-:S05]  /*0f70*/  IMAD R55, R55, -0xa0, RZ ;  /* 0xffffff6037377824 */ /* 0x000fca00078e02ff */
[----:B------:R-:W-:-:S14]  /*0f80*/  R2UR UR9, R55 ;  /* 0x00000000370972ca */ /* 0x000fdc00000e0000 */
[----:B------:R-:W3:Y:S01]  /*0f90*/  LDCU UR9, c[0x0][UR9+0x2a0] ;  /* 0x00005400090977ac */ /* 0x000ee20008000800 */
[----:B------:R-:W-:-:S05]  /*0fa0*/  CS2R.32 R55, SR_CgaSize ;  /* 0x0000000000377805 */ /* 0x000fca0000008a00 */
[----:B------:R-:W-:-:S05]  /*0fb0*/  IMAD R55, R55, -0xa0, RZ ;  /* 0xffffff6037377824 */ /* 0x000fca00078e02ff */
[----:B------:R-:W-:-:S14]  /*0fc0*/  R2UR UR10, R55 ;  /* 0x00000000370a72ca */ /* 0x000fdc00000e0000 */
[----:B------:R-:W3:Y:S01]  /*0fd0*/  LDCU UR10, c[0x0][UR10+0x2a4] ;  /* 0x000054800a0a77ac */ /* 0x000ee20008000800 */
[----:B------:R-:W3:Y:S01]  /*0fe0*/  S2UR UR11, SR_CgaCtaId ;  /* 0x00000000000b79c3 */ /* 0x000ee20000008800 */
[----:B------:R-:W3:Y:S01]  /*0ff0*/  LDCU UR21, c[0x0][0xb24] ;  /* 0x00016480ff1577ac */ /* 0x000ee20008000800 */
[----:B------:R-:W3:Y:S01]  /*1000*/  LDCU UR42, c[0x0][0xb24] ;  /* 0x00016480ff2a77ac */ /* 0x000ee20008000800 */
[----:B-1----:R-:W-:-:S05]  /*1010*/  I2FP.F32.U32 R3, UR8 ;  /* 0x0000000800037c45 */ /* 0x002fca0008201000 */
[----:B------:R-:W1:Y:S01]  /*1020*/  S2UR UR36, SR_CTAID.Z ;  /* 0x00000000002479c3 */ /* 0x000e620000002700 */
[----:B------:R-:W1:Y:S01]  /*1030*/  LDCU UR27, c[0x0][0xb30] ;  /* 0x00016600ff1b77ac */ /* 0x000e620008000800 */
[----:B--2---:R-:W-:Y:S01]  /*1040*/  FMUL R3, R3, UR5 ;  /* 0x0000000503037c20 */ /* 0x004fe20008400000 */
[----:B------:R-:W-:Y:S01]  /*1050*/  UMOV UR16, UR8 ;  /* 0x0000000800107c82 */ /* 0x000fe20008000000 */
[----:B----4-:R-:W-:Y:S01]  /*1060*/  I2FP.F32.U32 R2, UR7 ;  /* 0x0000000700027c45 */ /* 0x010fe20008201000 */
[----:B------:R-:W-:-:S03]  /*1070*/  UMOV UR20, UR7 ;  /* 0x0000000700147c82 */ /* 0x000fc60008000000 */
[----:B------:R-:W2:Y:S01]  /*1080*/  F2I.U32.TRUNC.NTZ R3, R3 ;  /* 0x0000000300037305 */ /* 0x000ea2000020f000 */
[----:B---3--:R-:W-:Y:S01]  /*1090*/  UISETP.GE.AND UP2, UPT, UR21, 0x1, UPT ;  /* 0x000000011500788c */ /* 0x008fe2000bf46270 */
[----:B------:R-:W-:Y:S01]  /*10a0*/  FMUL R2, R2, UR4 ;  /* 0x0000000402027c20 */ /* 0x000fe20008400000 */
[----:B------:R-:W-:-:S05]  /*10b0*/  USHF.L.U32 UR28, UR11, 0xa, URZ ;  /* 0x0000000a0b1c7899 */ /* 0x000fca00080006ff */
[----:B------:R-:W3:Y:S01]  /*10c0*/  F2I.U32.TRUNC.NTZ R2, R2 ;  /* 0x0000000200027305 */ /* 0x000ee2000020f000 */
[----:B--2---:R-:W-:Y:S02]  /*10d0*/  R2UR UR4, R3 ;  /* 0x00000000030472ca */ /* 0x004fe400000e0000 */
[----:B---3--:R-:W-:Y:S02]  /*10e0*/  R2UR UR6, R2 ;  /* 0x00000000020672ca */ /* 0x008fe400000e0000 */
[----:B------:R-:W-:-:S09]  /*10f0*/  PRMT R2, RZ, 0x7610, R2 ;  /* 0x00007610ff027816 */ /* 0x000fd20000000002 */
[----:B------:R-:W-:-:S04]  /*1100*/  UIADD3 UR5, UPT, UPT, -UR4, URZ, URZ ;  /* 0x000000ff04057290 */ /* 0x000fc8000fffe1ff */
[----:B------:R-:W-:Y:S02]  /*1110*/  UIMAD UR5, UR9, UR5, UR8 ;  /* 0x00000005090572a4 */ /* 0x000fe4000f8e0208 */
[----:B------:R-:W-:-:S04]  /*1120*/  UIADD3 UR4, UPT, UPT, -UR6, URZ, URZ ;  /* 0x000000ff06047290 */ /* 0x000fc8000fffe1ff */
[----:B------:R-:W-:Y:S01]  /*1130*/  IMAD.U32 R55, RZ, RZ, UR5 ;  /* 0x00000005ff377e24 */ /* 0x000fe2000f8e00ff */
[----:B------:R-:W-:-:S06]  /*1140*/  UIMAD UR4, UR10, UR4, UR7 ;  /* 0x000000040a0472a4 */ /* 0x000fcc000f8e0207 */
[----:B------:R-:W-:Y:S01]  /*1150*/  IMAD.U32 R54, RZ, RZ, UR4 ;  /* 0x00000004ff367e24 */ /* 0x000fe2000f8e00ff */
[----:B-1----:R-:W-:Y:S06]  /*1160*/  BRA.U UP4, `(.L_x_18) ;  /* 0x0000000104487547 */ /* 0x002fec000b800000 */
[----:B------:R-:W-:Y:S02]  /*1170*/  R2UR UR4, R54 ;  /* 0x00000000360472ca */ /* 0x000fe400000e0000 */
[----:B------:R-:W-:-:S11]  /*1180*/  R2UR UR6, R55 ;  /* 0x00000000370672ca */ /* 0x000fd600000e0000 */
[----:B------:R-:W-:Y:S02]  /*1190*/  UISETP.NE.AND UP0, UPT, UR4, URZ, UPT ;  /* 0x000000ff0400728c */ /* 0x000fe4000bf05270 */
[----:B------:R-:W-:Y:S02]  /*11a0*/  UISETP.NE.AND UP1, UPT, UR4, 0x1, UPT ;  /* 0x000000010400788c */ /* 0x000fe4000bf25270 */
[----:B------:R-:W-:Y:S02]  /*11b0*/  UISETP.EQ.OR UP0, UPT, UR6, URZ, !UP0 ;  /* 0x000000ff0600728c */ /* 0x000fe4000c702670 */
[----:B------:R-:W-:Y:S02]  /*11c0*/  USEL UR5, URZ, 0x2, UP1 ;  /* 0x00000002ff057887 */ /* 0x000fe40008800000 */
[----:B------:R-:W-:Y:S02]  /*11d0*/  USEL UR8, URZ, 0x1, !UP0 ;  /* 0x00000001ff087887 */ /* 0x000fe4000c000000 */
[----:B------:R-:W-:-:S02]  /*11e0*/  UISETP.NE.AND UP0, UPT, UR4, 0x2, UPT ;  /* 0x000000020400788c */ /* 0x000fc4000bf05270 */
[----:B------:R-:W-:Y:S02]  /*11f0*/  UISETP.NE.AND UP1, UPT, UR4, 0x3, UPT ;  /* 0x000000030400788c */ /* 0x000fe4000bf25270 */
[----:B------:R-:W-:Y:S02]  /*1200*/  USEL UR4, URZ, 0x4, UP0 ;  /* 0x00000004ff047887 */ /* 0x000fe40008000000 */
[----:B------:R-:W-:Y:S02]  /*1210*/  UISETP.NE.AND UP0, UPT, UR6, URZ, UPT ;  /* 0x000000ff0600728c */ /* 0x000fe4000bf05270 */
[----:B------:R-:W-:Y:S02]  /*1220*/  USEL UR6, URZ, 0x8, UP1 ;  /* 0x00000008ff067887 */ /* 0x000fe40008800000 */
[----:B------:R-:W-:Y:S02]  /*1230*/  USEL UR7, UR5, 0x2, UP0 ;  /* 0x0000000205077887 */ /* 0x000fe40008000000 */
[----:B------:R-:W-:-:S02]  /*1240*/  USEL UR4, UR4, 0x4, UP0 ;  /* 0x0000000404047887 */ /* 0x000fc40008000000 */
[----:B------:R-:W-:Y:S02]  /*1250*/  USEL UR5, UR6, 0x8, UP0 ;  /* 0x0000000806057887 */ /* 0x000fe40008000000 */
[----:B------:R-:W-:-:S04]  /*1260*/  UIADD3 UR4, UPT, UPT, UR4, UR7, UR8 ;  /* 0x0000000704047290 */ /* 0x000fc8000fffe008 */
[----:B------:R-:W-:-:S06]  /*1270*/  UIADD3 UR4, UPT, UPT, UR4, UR5, URZ ;  /* 0x0000000504047290 */ /* 0x000fcc000fffe0ff */
[----:B------:R-:W-:Y:S02]  /*1280*/  IMAD.U32 R2, RZ, RZ, UR4 ;  /* 0x00000004ff027e24 */ /* 0x000fe4000f8e00ff */
.L_x_18:
[----:B------:R-:W-:Y:S05]  /*1290*/  BRA.U !UP2, `(.L_x_19) ;  /* 0x000000010ad47547 */ /* 0x000fea000b800000 */
[----:B------:R-:W1:Y:S01]  /*12a0*/  LDCU.128 UR12, c[0x0][0xb10] ;  /* 0x00016200ff0c77ac */ /* 0x000e620008000c00 */
[----:B------:R-:W2:Y:S01]  /*12b0*/  LDCU UR6, c[0x0][0x370] ;  /* 0x00006e00ff0677ac */ /* 0x000ea20008000800 */
[----:B------:R-:W3:Y:S01]  /*12c0*/  LDCU UR5, c[0x0][0x374] ;  /* 0x00006e80ff0577ac */ /* 0x000ee20008000800 */
[----:B------:R-:W4:Y:S01]  /*12d0*/  LDCU UR26, c[0x0][0xb0c] ;  /* 0x00016180ff1a77ac */ /* 0x000f220008000800 */
[----:B------:R-:W4:Y:S01]  /*12e0*/  LDCU UR4, c[0x0][0xb20] ;  /* 0x00016400ff0477ac */ /* 0x000f220008000800 */
[----:B------:R-:W4:Y:S01]  /*12f0*/  LDCU.64 UR8, c[0x0][0xb28] ;  /* 0x00016500ff0877ac */ /* 0x000f220008000a00 */
[----:B-1----:R-:W-:Y:S02]  /*1300*/  UISETP.NE.AND UP0, UPT, UR14, 0x1, UPT ;  /* 0x000000010e00788c */ /* 0x002fe4000bf05270 */
[----:B---3--:R-:W-:Y:S02]  /*1310*/  UIMAD.WIDE.U32 UR10, UR5, UR15, URZ ;  /* 0x0000000f050a72a5 */ /* 0x008fe4000f8e00ff */
[----:B--2---:R-:W-:-:S02]  /*1320*/  UIMAD.WIDE.U32 UR22, UR6, UR12, URZ ;  /* 0x0000000c061672a5 */ /* 0x004fc4000f8e00ff */
[----:B----4-:R-:W-:Y:S02]  /*1330*/  UISETP.NE.AND UP1, UPT, UR26, 0x1, UPT ;  /* 0x000000011a00788c */ /* 0x010fe4000bf25270 */
[----:B------:R-:W-:Y:S01]  /*1340*/  UISETP.NE.AND UP2, UPT, UR21, 0x1, UPT ;  /* 0x000000011500788c */ /* 0x000fe2000bf45270 */
[----:B------:R-:W-:Y:S02]  /*1350*/  UMOV UR10, UR11 ;  /* 0x0000000b000a7c82 */ /* 0x000fe40008000000 */
[----:B------:R-:W-:Y:S01]  /*1360*/  UMOV UR22, UR23 ;  /* 0x0000001700167c82 */ /* 0x000fe20008000000 */
[----:B------:R-:W-:Y:S02]  /*1370*/  @UP0 USHF.R.U32.HI UR5, URZ, UR4, UR10 ;  /* 0x00000004ff050299 */ /* 0x000fe4000801160a */
[----:B------:R-:W-:Y:S02]  /*1380*/  UIMAD.WIDE.U32 UR24, UR20, UR15, URZ ;  /* 0x0000000f141872a5 */ /* 0x000fe4000f8e00ff */
[----:B------:R-:W-:-:S02]  /*1390*/  UIMAD.WIDE.U32 UR10, UR5, UR8, URZ ;  /* 0x00000008050a72a5 */ /* 0x000fc4000f8e00ff */
[----:B------:R-:W-:Y:S02]  /*13a0*/  @UP1 USHF.R.U32.HI UR6, URZ, UR13, UR22 ;  /* 0x0000000dff061299 */ /* 0x000fe40008011616 */
[----:B------:R-:W-:Y:S02]  /*13b0*/  UIMAD.WIDE.U32 UR18, UR16, UR12, URZ ;  /* 0x0000000c101272a5 */ /* 0x000fe4000f8e00ff */
[----:B------:R-:W-:Y:S01]  /*13c0*/  UIMAD.WIDE.U32 UR22, UR6, UR8, URZ ;  /* 0x00000008061672a5 */ /* 0x000fe2000f8e00ff */
[----:B------:R-:W-:Y:S01]  /*13d0*/  UMOV UR24, UR25 ;  /* 0x0000001900187c82 */ /* 0x000fe20008000000 */
[----:B------:R-:W-:Y:S01]  /*13e0*/  UMOV UR10, UR11 ;  /* 0x0000000b000a7c82 */ /* 0x000fe20008000000 */
[----:B------:R-:W-:Y:S02]  /*13f0*/  USHF.R.U32.HI UR24, URZ, UR4, UR24 ;  /* 0x00000004ff187299 */ /* 0x000fe40008011618 */
[----:B------:R-:W-:Y:S02]  /*1400*/  @UP2 USHF.R.U32.HI UR5, URZ, UR9, UR10 ;  /* 0x00000009ff052299 */ /* 0x000fe4000801160a */
[----:B------:R-:W-:Y:S01]  /*1410*/  UMOV UR7, UR23 ;  /* 0x0000001700077c82 */ /* 0x000fe20008000000 */
[----:B------:R-:W-:Y:S01]  /*1420*/  UMOV UR18, UR19 ;  /* 0x0000001300127c82 */ /* 0x000fe20008000000 */
[----:B------:R-:W-:-:S02]  /*1430*/  @UP2 USHF.R.U32.HI UR6, URZ, UR9, UR7 ;  /* 0x00000009ff062299 */ /* 0x000fc40008011607 */
[----:B------:R-:W-:Y:S02]  /*1440*/  USHF.R.U32.HI UR18, URZ, UR13, UR18 ;  /* 0x0000000dff127299 */ /* 0x000fe40008011612 */
[----:B------:R-:W-:Y:S02]  /*1450*/  USEL UR4, UR20, UR24, !UP0 ;  /* 0x0000001814047287 */ /* 0x000fe4000c000000 */
[----:B------:R-:W-:Y:S02]  /*1460*/  UIMAD UR7, UR5, UR21, URZ ;  /* 0x00000015050772a4 */ /* 0x000fe4000f8e02ff */
[----:B------:R-:W-:Y:S02]  /*1470*/  USEL UR5, UR16, UR18, !UP1 ;  /* 0x0000001210057287 */ /* 0x000fe4000c800000 */
[----:B------:R-:W-:Y:S02]  /*1480*/  UIMAD UR12, UR6, UR21, URZ ;  /* 0x00000015060c72a4 */ /* 0x000fe4000f8e02ff */
[----:B------:R-:W-:-:S02]  /*1490*/  UISETP.GE.AND UP0, UPT, UR4, UR7, UPT ;  /* 0x000000070400728c */ /* 0x000fc4000bf06270 */
[----:B------:R-:W-:Y:S02]  /*14a0*/  UIMAD.WIDE.U32 UR10, UR4, UR8, URZ ;  /* 0x00000008040a72a5 */ /* 0x000fe4000f8e00ff */
[----:B------:R-:W-:Y:S02]  /*14b0*/  UISETP.GE.OR UP0, UPT, UR5, UR12, UP0 ;  /* 0x0000000c0500728c */ /* 0x000fe40008706670 */
[----:B------:R-:W-:Y:S02]  /*14c0*/  UIMAD.WIDE.U32 UR12, UR5, UR8, URZ ;  /* 0x00000008050c72a5 */ /* 0x000fe4000f8e00ff */
[----:B------:R-:W-:Y:S01]  /*14d0*/  UIADD3 UR10, UPT, UPT, -UR4, URZ, URZ ;  /* 0x000000ff040a7290 */ /* 0x000fe2000fffe1ff */
[----:B------:R-:W-:Y:S01]  /*14e0*/  UMOV UR8, UR11 ;  /* 0x0000000b00087c82 */ /* 0x000fe20008000000 */
[----:B------:R-:W-:Y:S02]  /*14f0*/  UIADD3 UR11, UPT, UPT, -UR5, URZ, URZ ;  /* 0x000000ff050b7290 */ /* 0x000fe4000fffe1ff */
[----:B------:R-:W-:-:S03]  /*1500*/  USHF.R.U32.HI UR8, URZ, UR9, UR8 ;  /* 0x00000009ff087299 */ /* 0x000fc60008011608 */
[----:B------:R-:W-:Y:S01]  /*1510*/  @!UP0 UMOV UR7, UR13 ;  /* 0x0000000d00078c82 */ /* 0x000fe20008000000 */
[----:B------:R-:W-:Y:S02]  /*1520*/  UIMAD UR20, UR14, UR10, UR20 ;  /* 0x0000000a0e1472a4 */ /* 0x000fe4000f8e0214 */
[----:B------:R-:W-:Y:S02]  /*1530*/  USEL UR8, UR4, UR8, !UP2 ;  /* 0x0000000804087287 */ /* 0x000fe4000d000000 */
[----:B------:R-:W-:Y:S02]  /*1540*/  @!UP0 USHF.R.U32.HI UR7, URZ, UR9, UR7 ;  /* 0x00000009ff078299 */ /* 0x000fe40008011607 */
[----:B------:R-:W-:Y:S02]  /*1550*/  UIADD3 UR9, UPT, UPT, -UR8, URZ, URZ ;  /* 0x000000ff08097290 */ /* 0x000fe4000fffe1ff */
[----:B------:R-:W-:Y:S02]  /*1560*/  @!UP0 USEL UR7, UR5, UR7, !UP2 ;  /* 0x0000000705078287 */ /* 0x000fe4000d000000 */
[----:B------:R-:W-:-:S02]  /*1570*/  UIMAD UR9, UR21, UR9, UR4 ;  /* 0x00000009150972a4 */ /* 0x000fc4000f8e0204 */
[----:B------:R-:W-:Y:S02]  /*1580*/  @!UP0 UIADD3 UR8, UPT, UPT, UR8, -UR7, URZ ;  /* 0x8000000708088290 */ /* 0x000fe4000fffe0ff */
[----:B------:R-:W-:Y:S02]  /*1590*/  @!UP0 UIMAD UR6, UR9, UR6, UR7 ;  /* 0x00000006090682a4 */ /* 0x000fe4000f8e0207 */
[----:B------:R-:W-:Y:S02]  /*15a0*/  @!UP0 UIMAD UR4, UR8, UR21, UR5 ;  /* 0x00000015080482a4 */ /* 0x000fe4000f8e0205 */
[----:B------:R-:W-:Y:S02]  /*15b0*/  UIMAD UR16, UR26, UR11, UR16 ;  /* 0x0000000b1a1072a4 */ /* 0x000fe4000f8e0210 */
[----:B------:R-:W-:Y:S01]  /*15c0*/  UIMAD UR20, UR4, UR14, UR20 ;  /* 0x0000000e041472a4 */ /* 0x000fe2000f8e0214 */
[----:B------:R-:W-:Y:S02]  /*15d0*/  @!UP0 UMOV UR5, UR6 ;  /* 0x0000000600058c82 */ /* 0x000fe40008000000 */
[----:B------:R-:W-:-:S12]  /*15e0*/  UIMAD UR16, UR5, UR26, UR16 ;  /* 0x0000001a051072a4 */ /* 0x000fd8000f8e0210 */
.L_x_19:
[----:B------:R-:W-:Y:S02]  /*15f0*/  UISETP.NE.AND UP1, UPT, UR27, 0x1, UPT ;  /* 0x000000011b00788c */ /* 0x000fe4000bf25270 */
[----:B------:R-:W-:Y:S02]  /*1600*/  UISETP.NE.AND UP0, UPT, UR17, 0x2, UPT ;  /* 0x000000021100788c */ /* 0x000fe4000bf05270 */
[----:B------:R-:W-:-:S05]  /*1610*/  ULOP3.LUT UR28, UR28, 0xc00, URZ, 0xc0, !UPT ;  /* 0x00000c001c1c7892 */ /* 0x000fca000f8ec0ff */
[----:B------:R-:W-:Y:S07]  /*1620*/  BRA.U UP1, `(.L_x_20) ;  /* 0x0000000101447547 */ /* 0x000fee000b800000 */
[----:B------:R-:W1:Y:S01]  /*1630*/  LDCU.128 UR8, c[0x0][0xb10] ;  /* 0x00016200ff0877ac */ /* 0x000e620008000c00 */
[----:B------:R-:W2:Y:S01]  /*1640*/  LDCU UR12, c[0x0][0xb0c] ;  /* 0x00016180ff0c77ac */ /* 0x000ea20008000800 */
[----:B------:R-:W3:Y:S01]  /*1650*/  LDCU UR13, c[0x0][0xb20] ;  /* 0x00016400ff0d77ac */ /* 0x000ee20008000800 */
[----:B-1----:R-:W-:Y:S02]  /*1660*/  UIMAD.WIDE.U32 UR6, UR16, UR8, URZ ;  /* 0x00000008100672a5 */ /* 0x002fe4000f8e00ff */
[----:B------:R-:W-:Y:S02]  /*1670*/  UIMAD.WIDE.U32 UR4, UR20, UR11, URZ ;  /* 0x0000000b140472a5 */ /* 0x000fe4000f8e00ff */
[----:B--2---:R-:W-:Y:S02]  /*1680*/  UISETP.NE.AND UP2, UPT, UR12, 0x1, UPT ;  /* 0x000000010c00788c */ /* 0x004fe4000bf45270 */
[----:B------:R-:W-:Y:S01]  /*1690*/  UISETP.NE.AND UP1, UPT, UR10, 0x1, UPT ;  /* 0x000000010a00788c */ /* 0x000fe2000bf25270 */
[----:B------:R-:W-:-:S02]  /*16a0*/  UMOV UR6, UR7 ;  /* 0x0000000700067c82 */ /* 0x000fc40008000000 */
[----:B------:R-:W-:Y:S01]  /*16b0*/  UMOV UR4, UR5 ;  /* 0x0000000500047c82 */ /* 0x000fe20008000000 */
[----:B------:R-:W-:Y:S02]  /*16c0*/  USHF.R.U32.HI UR6, URZ, UR9, UR6 ;  /* 0x00000009ff067299 */ /* 0x000fe40008011606 */
[----:B---3--:R-:W-:Y:S02]  /*16d0*/  USHF.R.U32.HI UR4, URZ, UR13, UR4 ;  /* 0x0000000dff047299 */ /* 0x008fe40008011604 */
[----:B------:R-:W-:Y:S02]  /*16e0*/  USEL UR5, UR16, UR6, !UP2 ;  /* 0x0000000610057287 */ /* 0x000fe4000d000000 */
[----:B------:R-:W-:-:S04]  /*16f0*/  USEL UR4, UR20, UR4, !UP1 ;  /* 0x0000000414047287 */ /* 0x000fc8000c800000 */
[----:B------:R-:W-:Y:S02]  /*1700*/  UIADD3 UR6, UPT, UPT, UR5, -UR4, URZ ;  /* 0x8000000405067290 */ /* 0x000fe4000fffe0ff */
[----:B------:R-:W-:Y:S02]  /*1710*/  UIADD3 UR4, UPT, UPT, -UR5, UR4, URZ ;  /* 0x0000000405047290 */ /* 0x000fe4000fffe1ff */
[----:B------:R-:W-:Y:S02]  /*1720*/  UIMAD UR20, UR6, UR10, UR20 ;  /* 0x0000000a061472a4 */ /* 0x000fe4000f8e0214 */
[----:B------:R-:W-:-:S12]  /*1730*/  UIMAD UR16, UR4, UR12, UR16 ;  /* 0x0000000c041072a4 */ /* 0x000fd8000f8e0210 */
.L_x_20:
[----:B------:R-:W-:Y:S05]  /*1740*/  BRA.U !UP5, `(.L_x_21) ;  /* 0x000000010d0c7547 */ /* 0x000fea000b800000 */
[----:B------:R-:W-:Y:S01]  /*1750*/  UCGABAR_WAIT ;  /* 0x0000000000007dc7 */ /* 0x000fe20008000000 */
[----:B------:R-:W-:Y:S01]  /*1760*/  CCTL.IVALL ;  /* 0x00000000ff00798f */ /* 0x000fe20002000000 */
[----:B------:R-:W-:Y:S05]  /*1770*/  BRA `(.L_x_22) ;  /* 0x0000000000047947 */ /* 0x000fea0003800000 */
.L_x_21:
[----:B------:R-:W-:Y:S06]  /*1780*/  BAR.SYNC.DEFER_BLOCKING 0x0 ;  /* 0x0000000000007b1d */ /* 0x000fec0000010000 */
.L_x_22:
[----:B------:R-:W-:Y:S05]  /*1790*/  BRA.U UP0, `(.L_x_23) ;  /* 0x0000001500547547 */ /* 0x000fea000b800000 */
[----:B------:R-:W1:Y:S01]  /*17a0*/  LDCU UR6, c[0x0][0x38c] ;  /* 0x00007180ff0677ac */ /* 0x000e620008000800 */
[----:B------:R-:W2:Y:S01]  /*17b0*/  S2UR UR8, SR_CgaCtaId ;  /* 0x00000000000879c3 */ /* 0x000ea20000008800 */
[----:B------:R-:W-:Y:S01]  /*17c0*/  PLOP3.LUT P1, PT, PT, PT, UP3, 0x80, 0x8 ;  /* 0x000000000008781c */ /* 0x000fe20003f2f038 */
[----:B------:R-:W-:Y:S01]  /*17d0*/  IMAD.MOV.U32 R12, RZ, RZ, 0x1 ;  /* 0x00000001ff0c7424 */ /* 0x000fe200078e00ff */
[----:B------:R-:W-:Y:S01]  /*17e0*/  UMOV UR7, 0x400 ;  /* 0x0000040000077882 */ /* 0x000fe20000000000 */
[----:B------:R-:W-:Y:S01]  /*17f0*/  UISETP.NE.AND UP1, UPT, UR17, URZ, UPT ;  /* 0x000000ff1100728c */ /* 0x000fe2000bf25270 */
[----:B------:R-:W-:Y:S02]  /*1800*/  ISETP.EQ.OR P2, PT, R0, RZ, P3 ;  /* 0x000000ff0000720c */ /* 0x000fe40001f42670 */
[----:B------:R-:W-:Y:S02]  /*1810*/  CS2R R10, SRZ ;  /* 0x00000000000a7805 */ /* 0x000fe4000001ff00 */
[----:B------:R-:W-:Y:S01]  /*1820*/  PLOP3.LUT P1, PT, P1, PT, PT, 0x8, 0x80 ;  /* 0x000000000080781c */ /* 0x000fe20000f2e170 */
[----:B------:R-:W-:Y:S01]  /*1830*/  IMAD.MOV.U32 R9, RZ, RZ, RZ ;  /* 0x000000ffff097224 */ /* 0x000fe200078e00ff */
[----:B------:R-:W3:Y:S01]  /*1840*/  LDCU UR40, c[0x0][0x370] ;  /* 0x00006e00ff2877ac */ /* 0x000ee20008000800 */
[----:B------:R-:W-:Y:S01]  /*1850*/  IMAD.MOV.U32 R8, RZ, RZ, 0x1 ;  /* 0x00000001ff087424 */ /* 0x000fe200078e00ff */
[----:B------:R-:W4:Y:S01]  /*1860*/  LDCU.64 UR26, c[0x0][0x348] ;  /* 0x00006900ff1a77ac */ /* 0x000f220008000a00 */
[----:B-1----:R-:W-:-:S02]  /*1870*/  UIADD3 UR5, UPT, UPT, UR6, 0x1f, URZ ;  /* 0x0000001f06057890 */ /* 0x002fc4000fffe0ff */
[----:B------:R-:W-:Y:S02]  /*1880*/  USHF.R.U32.HI UR45, URZ, 0x5, UR28 ;  /* 0x00000005ff2d7899 */ /* 0x000fe4000801161c */
[----:B------:R-:W-:Y:S02]  /*1890*/  USHF.R.S32.HI UR4, URZ, 0x1f, UR5 ;  /* 0x0000001fff047899 */ /* 0x000fe40008011405 */
[----:B------:R-:W-:Y:S02]  /*18a0*/  UIADD3 UR46, UPT, UPT, UR6, 0x3e, URZ ;  /* 0x0000003e062e7890 */ /* 0x000fe4000fffe0ff */
[----:B------:R-:W-:Y:S02]  /*18b0*/  ULEA.HI UR4, UR4, UR5, URZ, 0x5 ;  /* 0x0000000504047291 */ /* 0x000fe4000f8f28ff */
[----:B------:R-:W-:Y:S02]  /*18c0*/  UIADD3 UR5, UPT, UPT, UR6, -0x1, URZ ;  /* 0xffffffff06057890 */ /* 0x000fe4000fffe0ff */
[----:B------:R-:W-:-:S02]  /*18d0*/  USHF.R.S32.HI UR43, URZ, 0x5, UR4 ;  /* 0x00000005ff2b7899 */ /* 0x000fc40008011404 */
[----:B------:R-:W-:Y:S02]  /*18e0*/  UISETP.GE.U32.AND UP2, UPT, UR5, -0x3f, UPT ;  /* 0xffffffc10500788c */ /* 0x000fe4000bf46070 */
[----:B------:R-:W-:Y:S02]  /*18f0*/  UISETP.LT.U32.AND UP0, UPT, UR43, 0x8, UPT ;  /* 0x000000082b00788c */ /* 0x000fe4000bf01070 */
[----:B--2---:R-:W-:Y:S02]  /*1900*/  ULEA UR7, UR8, UR7, 0x18 ;  /* 0x0000000708077291 */ /* 0x004fe4000f8ec0ff */
[----:B------:R-:W-:Y:S02]  /*1910*/  USEL UR41, UR43, 0x8, UP0 ;  /* 0x000000082b297887 */ /* 0x000fe40008000000 */
[----:B------:R-:W-:Y:S02]  /*1920*/  ULEA UR29, UR28, UR7, 0x2 ;  /* 0x000000071c1d7291 */ /* 0x000fe4000f8e10ff */
[----:B------:R-:W-:-:S02]  /*1930*/  UIADD3 UR21, UPT, UPT, UR41, -0x1, URZ ;  /* 0xffffffff29157890 */ /* 0x000fc4000fffe0ff */
[----:B------:R-:W-:Y:S01]  /*1940*/  @UP2 UIADD3 UR21, UPT, UPT, UR41, URZ, URZ ;  /* 0x000000ff29152290 */ /* 0x000fe2000fffe0ff */
[----:B------:R-:W1:Y:S01]  /*1950*/  LDCU UR39, c[0x0][0x374] ;  /* 0x00006e80ff2777ac */ /* 0x000e620008000800 */
[----:B------:R-:W-:Y:S02]  /*1960*/  USEL UR24, UR48, 0x2, UP1 ;  /* 0x0000000230187887 */ /* 0x000fe40008800000 */
[----:B------:R-:W-:Y:S02]  /*1970*/  UIADD3 UR29, UPT, UPT, UR29, 0x8400, URZ ;  /* 0x000084001d1d7890 */ /* 0x000fe4000fffe0ff */
[----:B------:R-:W-:Y:S02]  /*1980*/  UIADD3 UR44, UPT, UPT, UR43, -UR41, URZ ;  /* 0x800000292b2c7290 */ /* 0x000fe4000fffe0ff */
[----:B------:R-:W-:Y:S01]  /*1990*/  UIADD3 UR21, UPT, UPT, UR21, 0x1, URZ ;  /* 0x0000000115157890 */ /* 0x000fe2000fffe0ff */
[----:B---34-:R-:W-:-:S11]  /*19a0*/  UMOV UR5, URZ ;  /* 0x000000ff00057c82 */ /* 0x018fd60008000000 */
.L_x_43:
[----:B------:R-:W2:Y:S02]  /*19b0*/  S2UR UR4, SR_CgaCtaId ;  /* 0x00000000000479c3 */ /* 0x000ea40000008800 */
[----:B--2---:R-:W-:-:S09]  /*19c0*/  UISETP.NE.AND UP0, UPT, UR4, URZ, UPT ;  /* 0x000000ff0400728c */ /* 0x004fd2000bf05270 */
[----:B------:R-:W-:Y:S05]  /*19d0*/  BRA.U UP0, `(.L_x_24) ;  /* 0x0000000100287547 */ /* 0x000fea000b800000 */
[----:B------:R-:W-:Y:S02]  /*19e0*/  LEA R0, R9, UR7, 0x3 ;  /* 0x0000000709007c11 */ /* 0x000fe4000f8e18ff */
[----:B------:R-:W-:-:S04]  /*19f0*/  SHF.L.U32 R2, R8, 0x1f, RZ ;  /* 0x0000001f08027819 */ /* 0x000fc800000006ff */
[----:B------:R-:W2:Y:S02]  /*1a00*/  SYNCS.PHASECHK.TRANS64.TRYWAIT P0, [R0+URZ+0x140], R2 ;  /* 0x00014002000075a7 */ /* 0x000ea400080011ff */
[----:B--2---:R-:W-:Y:S05]  /*1a10*/  @!P0 BRA `(.L_x_25) ;  /* 0x0000007000648947 */ /* 0x004fea0003800000 */
.L_x_143:
[----:B------:R-:W-:Y:S01]  /*1a20*/  VIADD R9, R9, 0x1 ;  /* 0x0000000109097836 */ /* 0x000fe20000000000 */
[----:B------:R2:W-:Y:S04]  /*1a30*/  SYNCS.ARRIVE.TRANS64.A1T0 RZ, [R0+URZ+0x130], RZ ;  /* 0x000130ff00ff79a7 */ /* 0x0005e800081000ff */
[----:B------:R-:W-:-:S04]  /*1a40*/  ISETP.NE.AND P0, PT, R9, 0x2, PT ;  /* 0x000000020900780c */ /* 0x000fc80003f05270 */
[----:B------:R-:W-:Y:S02]  /*1a50*/  SEL R9, R9, RZ, P0 ;  /* 0x000000ff09097207 */ /* 0x000fe40000000000 */
[----:B--2---:R-:W-:-:S04]  /*1a60*/  SEL R0, RZ, 0x1, P0 ;  /* 0x00000001ff007807 */ /* 0x004fc80000000000 */
[----:B------:R-:W-:-:S07]  /*1a70*/  LOP3.LUT R8, R8, R0, RZ, 0x3c, !PT ;  /* 0x0000000008087212 */ /* 0x000fce00078e3cff */
.L_x_24:
[----:B------:R-:W-:Y:S01]  /*1a80*/  ULEA UR4, UR5, UR7, 0x3 ;  /* 0x0000000705047291 */ /* 0x000fe2000f8e18ff */
[----:B------:R-:W-:Y:S01]  /*1a90*/  SHF.L.U32 R0, R12, 0x1f, RZ ;  /* 0x0000001f0c007819 */ /* 0x000fe200000006ff */
[----:B------:R-:W-:Y:S02]  /*1aa0*/  UISETP.GE.U32.AND UP0, UPT, UR46, 0x3f, UPT ;  /* 0x0000003f2e00788c */ /* 0x000fe4000bf06070 */
[----:B------:R-:W-:Y:S02]  /*1ab0*/  USHF.L.U32 UR11, UR20, 0x6, URZ ;  /* 0x00000006140b7899 */ /* 0x000fe400080006ff */
[----:B------:R-:W-:Y:S01]  /*1ac0*/  ULEA UR35, UR16, UR45, 0x7 ;  /* 0x0000002d10237291 */ /* 0x000fe2000f8e38ff */
[----:B------:R-:W-:Y:S02]  /*1ad0*/  UMOV UR13, URZ ;  /* 0x000000ff000d7c82 */ /* 0x000fe40008000000 */
[----:B------:R2:W3:Y:S02]  /*1ae0*/  SYNCS.PHASECHK.TRANS64.TRYWAIT P0, [UR4+0x40], R0 ;  /* 0x00004000ff0075a7 */ /* 0x0004e40008001104 */
[----:B------:R-:W-:Y:S07]  /*1af0*/  BRA.U !UP0, `(.L_x_26) ;  /* 0x0000000108c07547 */ /* 0x000fee000b800000 */
[----:B------:R-:W-:Y:S01]  /*1b00*/  UMOV UR6, URZ ;  /* 0x000000ff00067c82 */ /* 0x000fe20008000000 */
[----:B------:R-:W-:-:S05]  /*1b10*/  UMOV UR4, UR5 ;  /* 0x0000000500047c82 */ /* 0x000fca0008000000 */
.L_x_32:
[----:B------:R-:W-:Y:S01]  /*1b20*/  ULEA UR33, UR4, UR7, 0x3 ;  /* 0x0000000704217291 */ /* 0x000fe2000f8e18ff */
[----:B---3--:R-:W-:Y:S01]  /*1b30*/  @!P3 MOV R2, 0x6000 ;  /* 0x000060000002b802 */ /* 0x008fe20000000f00 */
[----:B-1-3--:R-:W-:Y:S10]  /*1b40*/  @P0 BRA `(.L_x_27) ;  /* 0x00000000000c0947 */ /* 0x00aff40003800000 */
[----:B------:R-:W-:-:S04]  /*1b50*/  SHF.L.U32 R3, R12, 0x1f, RZ ;  /* 0x0000001f0c037819 */ /* 0x000fc800000006ff */
[----:B------:R-:W3:Y:S02]  /*1b60*/  SYNCS.PHASECHK.TRANS64.TRYWAIT P0, [UR33+0x40], R3 ;  /* 0x00004003ff0075a7 */ /* 0x000ee40008001121 */
[----:B---3--:R-:W-:Y:S05]  /*1b70*/  @!P0 BRA `(.L_x_28) ;  /* 0x0000007000208947 */ /* 0x008fea0003800000 */
.L_x_27:
[----:B------:R3:W-:Y:S01]  /*1b80*/  @!P3 SYNCS.ARRIVE.TRANS64 RZ, [UR33], R2 ;  /* 0x00000002ffffb9a7 */ /* 0x0007e20008000021 */
[----:B------:R-:W-:-:S04]  /*1b90*/  ULOP3.LUT UR5, UR24, 0x2, URZ, 0xfc, !UPT ;  /* 0x0000000218057892 */ /* 0x000fc8000f8efcff */
[----:B------:R-:W-:-:S09]  /*1ba0*/  UISETP.NE.AND UP0, UPT, UR5, 0x2, UPT ;  /* 0x000000020500788c */ /* 0x000fd2000bf05270 */
[----:B------:R-:W-:Y:S05]  /*1bb0*/  BRA.U UP0, `(.L_x_29) ;  /* 0x0000000100047547 */ /* 0x000fea000b800000 */
[----:B-1----:R-:W-:Y:S05]  /*1bc0*/  BPT.TRAP 0x1 ;  /* 0x000000040000795c */ /* 0x002fea0000300000 */
.L_x_29:
[----:B------:R-:W-:Y:S04]  /*1bd0*/  BSSY.RECONVERGENT B0, `(.L_x_30) ;  /* 0x0000003000007945 */ /* 0x000fe80003800200 */
[----:B------:R-:W-:Y:S05]  /*1be0*/  @P2 BRA `(.L_x_31) ;  /* 0x0000000000042947 */ /* 0x000fea0003800000 */
[----:B-1----:R-:W-:Y:S05]  /*1bf0*/  BPT.TRAP 0x1 ;  /* 0x000000040000795c */ /* 0x002fea0000300000 */
.L_x_31:
[----:B-1----:R-:W-:Y:S05]  /*1c00*/  BSYNC.RECONVERGENT B0 ;  /* 0x0000000000007941 */ /* 0x002fea0003800200 */
.L_x_30:
[----:B------:R-:W-:Y:S02]  /*1c10*/  UIADD3 UR5, UPT, UPT, UR4, 0x1, URZ ;  /* 0x0000000104057890 */ /* 0x000fe4000fffe0ff */
[----:B------:R-:W-:Y:S02]  /*1c20*/  UIADD3 UR16, UP1, UPT, UR26, 0x80, URZ ;  /* 0x000000801a107890 */ /* 0x000fe4000ff3e0ff */
[----:B------:R-:W-:Y:S02]  /*1c30*/  UISETP.NE.AND UP0, UPT, UR5, 0x8, UPT ;  /* 0x000000080500788c */ /* 0x000fe4000bf05270 */
[----:B------:R-:W-:Y:S02]  /*1c40*/  USHF.L.U32 UR34, UR6, 0x5, URZ ;  /* 0x0000000506227899 */ /* 0x000fe400080006ff */
[----:B------:R-:W-:Y:S02]  /*1c50*/  USEL UR9, URZ, 0x1, UP0 ;  /* 0x00000001ff097887 */ /* 0x000fe40008000000 */
[----:B------:R-:W-:-:S02]  /*1c60*/  USEL UR5, UR5, URZ, UP0 ;  /* 0x000000ff05057287 */ /* 0x000fc40008000000 */
[----:B------:R-:W-:Y:S02]  /*1c70*/  UIADD3 UR14, UP0, UPT, UR26, 0x180, URZ ;  /* 0x000001801a0e7890 */ /* 0x000fe4000ff1e0ff */
[----:B------:R-:W-:Y:S01]  /*1c80*/  ULEA UR8, UR5, UR7, 0x3 ;  /* 0x0000000705087291 */ /* 0x000fe2000f8e18ff */
[----:B------:R-:W-:Y:S01]  /*1c90*/  LOP3.LUT R12, R12, UR9, RZ, 0x3c, !PT ;  /* 0x000000090c0c7c12 */ /* 0x000fe2000f8e3cff */
[----:B------:R-:W-:Y:S02]  /*1ca0*/  ULEA UR9, UR4, UR28, 0xc ;  /* 0x0000001c04097291 */ /* 0x000fe4000f8e60ff */
[----:B------:R-:W-:Y:S01]  /*1cb0*/  UIADD3.X UR17, UPT, UPT, URZ, UR27, URZ, UP1, !UPT ;  /* 0x0000001bff117290 */ /* 0x000fe20008ffe4ff */
[----:B--2---:R-:W-:Y:S01]  /*1cc0*/  SHF.L.U32 R0, R12, 0x1f, RZ ;  /* 0x0000001f0c007819 */ /* 0x004fe200000006ff */
[----:B------:R-:W-:Y:S02]  /*1cd0*/  ULEA UR9, UR9, UR7, 0x2 ;  /* 0x0000000709097291 */ /* 0x000fe4000f8e10ff */
[----:B------:R-:W-:Y:S01]  /*1ce0*/  UIADD3.X UR15, UPT, UPT, URZ, UR27, URZ, UP0, !UPT ;  /* 0x0000001bff0f7290 */ /* 0x000fe200087fe4ff */
[----:B------:R4:W1:Y:S01]  /*1cf0*/  SYNCS.PHASECHK.TRANS64.TRYWAIT P0, [UR8+0x40], R0 ;  /* 0x00004000ff0075a7 */ /* 0x0008620008001108 */
[----:B------:R-:W-:-:S02]  /*1d00*/  ULEA UR8, UR4, UR7, 0xd ;  /* 0x0000000704087291 */ /* 0x000fc4000f8e68ff */
[----:B------:R-:W-:Y:S02]  /*1d10*/  UIADD3 UR32, UPT, UPT, UR9, 0x8400, URZ ;  /* 0x0000840009207890 */ /* 0x000fe4000fffe0ff */
[----:B------:R-:W-:Y:S01]  /*1d20*/  UIADD3 UR8, UPT, UPT, UR8, 0x28400, URZ ;  /* 0x0002840008087890 */ /* 0x000fe2000fffe0ff */
[----:B------:R-:W-:Y:S01]  /*1d30*/  UMOV UR13, 0xf0000 ;  /* 0x000f0000000d7882 */ /* 0x000fe20000000000 */
[----:B------:R-:W-:Y:S01]  /*1d40*/  UMOV UR18, 0x0 ;  /* 0x0000000000127882 */ /* 0x000fe20000000000 */
[----:B------:R-:W-:Y:S01]  /*1d50*/  UMOV UR19, 0x10000000 ;  /* 0x1000000000137882 */ /* 0x000fe20000000000 */
[----:B------:R-:W-:Y:S01]  /*1d60*/  UMOV UR12, UR36 ;  /* 0x00000024000c7c82 */ /* 0x000fe20008000000 */
[----:B------:R-:W-:Y:S01]  /*1d70*/  UMOV UR9, UR33 ;  /* 0x0000002100097c82 */ /* 0x000fe20008000000 */
[----:B------:R-:W-:Y:S01]  /*1d80*/  UMOV UR10, UR34 ;  /* 0x00000022000a7c82 */ /* 0x000fe20008000000 */
[----:B------:R2:W-:Y:S01]  /*1d90*/  UTMALDG.3D.MULTICAST [UR32], [UR16], UR13, desc[UR18] ;  /* 0x00001220100073b4 */ /* 0x0005e2000801180d */
[----:B------:R-:W-:Y:S01]  /*1da0*/  UIADD3 UR6, UPT, UPT, UR6, 0x1, URZ ;  /* 0x0000000106067890 */ /* 0x000fe2000fffe0ff */
[----:B------:R-:W-:-:S03]  /*1db0*/  UMOV UR4, UR5 ;  /* 0x0000000500047c82 */ /* 0x000fc60008000000 */
[----:B------:R-:W-:Y:S01]  /*1dc0*/  UISETP.NE.AND UP0, UPT, UR6, UR21, UPT ;  /* 0x000000150600728c */ /* 0x000fe2000bf05270 */
[----:B------:R4:W-:Y:S01]  /*1dd0*/  UTMALDG.3D [UR8], [UR14], desc[UR18] ;  /* 0x000012080e0075b4 */ /* 0x0009e20008011000 */
[----:B--2---:R-:W-:-:S07]  /*1de0*/  UMOV UR13, UR21 ;  /* 0x00000015000d7c82 */ /* 0x004fce0008000000 */
[----:B----4-:R-:W-:Y:S05]  /*1df0*/  BRA.U UP0, `(.L_x_32) ;  /* 0xfffffffd00487547 */ /* 0x010fea000b83ffff */
.L_x_26:
[----:B------:R-:W-:Y:S01]  /*1e00*/  ULEA UR4, UR5, UR7, 0x3 ;  /* 0x0000000705047291 */ /* 0x000fe2000f8e18ff */
[----:B--2---:R-:W-:Y:S01]  /*1e10*/  SHF.L.U32 R0, R12, 0x1f, RZ ;  /* 0x0000001f0c007819 */ /* 0x004fe200000006ff */
[----:B------:R-:W-:Y:S01]  /*1e20*/  @!P1 SYNCS.ARRIVE.TRANS64.A1T0 RZ, [UR7+0xc8], RZ ;  /* 0x0000c8ffffff99a7 */ /* 0x000fe20008100007 */
[----:B------:R-:W-:-:S06]  /*1e30*/  UISETP.GT.AND UP0, UPT, UR43, UR41, UPT ;  /* 0x000000292b00728c */ /* 0x000fcc000bf04270 */
[----:B-1-3--:R1:W2:Y:S03]  /*1e40*/  SYNCS.PHASECHK.TRANS64.TRYWAIT P0, [UR4+0x40], R0 ;  /* 0x00004000ff0075a7 */ /* 0x00a2a60008001104 */
[----:B------:R-:W-:Y:S05]  /*1e50*/  BRA.U !UP0, `(.L_x_33) ;  /* 0x0000000108bc7547 */ /* 0x000fea000b800000 */
[----:B------:R-:W-:Y:S01]  /*1e60*/  UIADD3 UR25, UPT, UPT, UR44, UR13, URZ ;  /* 0x0000000d2c197290 */ /* 0x000fe2000fffe0ff */
[----:B------:R-:W-:-:S11]  /*1e70*/  UMOV UR4, UR5 ;  /* 0x0000000500047c82 */ /* 0x000fd60008000000 */
.L_x_39:
[----:B------:R-:W-:Y:S01]  /*1e80*/  ULEA UR17, UR4, UR7, 0x3 ;  /* 0x0000000704117291 */ /* 0x000fe2000f8e18ff */
[----:B--2---:R-:W-:Y:S01]  /*1e90*/  @!P3 MOV R2, 0x6000 ;  /* 0x000060000002b802 */ /* 0x004fe20000000f00 */
[----:B--2-4-:R-:W-:Y:S10]  /*1ea0*/  @P0 BRA `(.L_x_34) ;  /* 0x00000000000c0947 */ /* 0x014ff40003800000 */
[----:B------:R-:W-:-:S04]  /*1eb0*/  SHF.L.U32 R3, R12, 0x1f, RZ ;  /* 0x0000001f0c037819 */ /* 0x000fc800000006ff */
[----:B------:R-:W2:Y:S02]  /*1ec0*/  SYNCS.PHASECHK.TRANS64.TRYWAIT P0, [UR17+0x40], R3 ;  /* 0x00004003ff0075a7 */ /* 0x000ea40008001111 */
[----:B--2---:R-:W-:Y:S05]  /*1ed0*/  @!P0 BRA `(.L_x_35) ;  /* 0x0000006c00608947 */ /* 0x004fea0003800000 */
.L_x_34:
[----:B------:R2:W-:Y:S01]  /*1ee0*/  @!P3 SYNCS.ARRIVE.TRANS64 RZ, [UR17], R2 ;  /* 0x00000002ffffb9a7 */ /* 0x0005e20008000011 */
[----:B------:R-:W-:-:S04]  /*1ef0*/  ULOP3.LUT UR5, UR24, 0x2, URZ, 0xfc, !UPT ;  /* 0x0000000218057892 */ /* 0x000fc8000f8efcff */
[----:B------:R-:W-:-:S09]  /*1f00*/  UISETP.NE.AND UP0, UPT, UR5, 0x2, UPT ;  /* 0x000000020500788c */ /* 0x000fd2000bf05270 */
[----:B------:R-:W-:Y:S05]  /*1f10*/  BRA.U UP0, `(.L_x_36) ;  /* 0x0000000100047547 */ /* 0x000fea000b800000 */
[----:B------:R-:W-:Y:S05]  /*1f20*/  BPT.TRAP 0x1 ;  /* 0x000000040000795c */ /* 0x000fea0000300000 */
.L_x_36:
[----:B------:R-:W-:Y:S04]  /*1f30*/  BSSY.RECONVERGENT B0, `(.L_x_37) ;  /* 0x0000003000007945 */ /* 0x000fe80003800200 */
[----:B------:R-:W-:Y:S05]  /*1f40*/  @P2 BRA `(.L_x_38) ;  /* 0x0000000000042947 */ /* 0x000fea0003800000 */
[----:B------:R-:W-:Y:S05]  /*1f50*/  BPT.TRAP 0x1 ;  /* 0x000000040000795c */ /* 0x000fea0000300000 */
.L_x_38:
[----:B------:R-:W-:Y:S05]  /*1f60*/  BSYNC.RECONVERGENT B0 ;  /* 0x0000000000007941 */ /* 0x000fea0003800200 */
.L_x_37:
[----:B------:R-:W-:Y:S02]  /*1f70*/  UIADD3 UR5, UPT, UPT, UR4, 0x1, URZ ;  /* 0x0000000104057890 */ /* 0x000fe4000fffe0ff */
[----:B------:R-:W-:Y:S02]  /*1f80*/  UIADD3 UR14, UP1, UPT, UR26, 0x80, URZ ;  /* 0x000000801a0e7890 */ /* 0x000fe4000ff3e0ff */
[----:B------:R-:W-:Y:S02]  /*1f90*/  UISETP.NE.AND UP0, UPT, UR5, 0x8, UPT ;  /* 0x000000080500788c */ /* 0x000fe4000bf05270 */
[----:B------:R-:W-:Y:S02]  /*1fa0*/  USHF.L.U32 UR18, UR13, 0x5, URZ ;  /* 0x000000050d127899 */ /* 0x000fe400080006ff */
[----:B------:R-:W-:Y:S02]  /*1fb0*/  USEL UR8, URZ, 0x1, UP0 ;  /* 0x00000001ff087887 */ /* 0x000fe40008000000 */
[----:B------:R-:W-:-:S02]  /*1fc0*/  USEL UR5, UR5, URZ, UP0 ;  /* 0x000000ff05057287 */ /* 0x000fc40008000000 */
[----:B------:R-:W-:Y:S02]  /*1fd0*/  UIADD3 UR22, UP0, UPT, UR26, 0x180, URZ ;  /* 0x000001801a167890 */ /* 0x000fe4000ff1e0ff */
[----:B------:R-:W-:Y:S01]  /*1fe0*/  LOP3.LUT R12, R12, UR8, RZ, 0x3c, !PT ;  /* 0x000000080c0c7c12 */ /* 0x000fe2000f8e3cff */
[----:B------:R-:W-:Y:S02]  /*1ff0*/  ULEA UR6, UR5, UR7, 0x3 ;  /* 0x0000000705067291 */ /* 0x000fe4000f8e18ff */
[----:B------:R-:W-:Y:S01]  /*2000*/  ULEA UR8, UR4, UR7, 0xd ;  /* 0x0000000704087291 */ /* 0x000fe2000f8e68ff */
[----:B-1----:R-:W-:Y:S01]  /*2010*/  SHF.L.U32 R0, R12, 0x1f, RZ ;  /* 0x0000001f0c007819 */ /* 0x002fe200000006ff */
[----:B------:R-:W-:Y:S02]  /*2020*/  ULEA UR16, UR4, UR29, 0xe ;  /* 0x0000001d04107291 */ /* 0x000fe4000f8e70ff */
[----:B------:R-:W-:Y:S02]  /*2030*/  UIADD3.X UR15, UPT, UPT, URZ, UR27, URZ, UP1, !UPT ;  /* 0x0000001bff0f7290 */ /* 0x000fe40008ffe4ff */
[----:B------:R-:W-:Y:S01]  /*2040*/  UIADD3 UR8, UPT, UPT, UR8, 0x28400, URZ ;  /* 0x0002840008087890 */ /* 0x000fe2000fffe0ff */
[----:B------:R3:W4:Y:S01]  /*2050*/  SYNCS.PHASECHK.TRANS64.TRYWAIT P0, [UR6+0x40], R0 ;  /* 0x00004000ff0075a7 */ /* 0x0007220008001106 */
[----:B------:R-:W-:Y:S01]  /*2060*/  UIADD3.X UR23, UPT, UPT, URZ, UR27, URZ, UP0, !UPT ;  /* 0x0000001bff177290 */ /* 0x000fe200087fe4ff */
[----:B------:R-:W-:Y:S01]  /*2070*/  UMOV UR6, 0xf0000 ;  /* 0x000f000000067882 */ /* 0x000fe20000000000 */
[----:B------:R-:W-:Y:S01]  /*2080*/  UMOV UR30, 0x0 ;  /* 0x00000000001e7882 */ /* 0x000fe20000000000 */
[----:B------:R-:W-:Y:S01]  /*2090*/  UMOV UR31, 0x10000000 ;  /* 0x10000000001f7882 */ /* 0x000fe20000000000 */
[----:B------:R-:W-:Y:S01]  /*20a0*/  UMOV UR19, UR35 ;  /* 0x0000002300137c82 */ /* 0x000fe20008000000 */
[----:B------:R-:W-:Y:S01]  /*20b0*/  UMOV UR20, UR36 ;  /* 0x0000002400147c82 */ /* 0x000fe20008000000 */
[----:B------:R-:W-:Y:S01]  /*20c0*/  UMOV UR12, UR36 ;  /* 0x00000024000c7c82 */ /* 0x000fe20008000000 */
[----:B------:R-:W-:Y:S01]  /*20d0*/  UMOV UR9, UR17 ;  /* 0x0000001100097c82 */ /* 0x000fe20008000000 */
[----:B------:R-:W-:Y:S01]  /*20e0*/  UMOV UR10, UR18 ;  /* 0x00000012000a7c82 */ /* 0x000fe20008000000 */
[----:B------:R3:W-:Y:S01]  /*20f0*/  UTMALDG.3D.MULTICAST [UR16], [UR14], UR6, desc[UR30] ;  /* 0x00001e100e0073b4 */ /* 0x0007e20008011806 */
[----:B------:R-:W-:Y:S01]  /*2100*/  UIADD3 UR13, UPT, UPT, UR13, 0x1, URZ ;  /* 0x000000010d0d7890 */ /* 0x000fe2000fffe0ff */
[----:B------:R-:W-:-:S03]  /*2110*/  UMOV UR4, UR5 ;  /* 0x0000000500047c82 */ /* 0x000fc60008000000 */
[----:B------:R-:W-:Y:S01]  /*2120*/  UISETP.NE.AND UP0, UPT, UR13, UR25, UPT ;  /* 0x000000190d00728c */ /* 0x000fe2000bf05270 */
[----:B------:R3:W-:Y:S08]  /*2130*/  UTMALDG.3D [UR8], [UR22], desc[UR30] ;  /* 0x00001e08160075b4 */ /* 0x0007f00008011000 */
[----:B---3--:R-:W-:Y:S05]  /*2140*/  BRA.U UP0, `(.L_x_39) ;  /* 0xfffffffd004c7547 */ /* 0x008fea000b83ffff */
.L_x_33:
[C---:B------:R-:W-:Y:S01]  /*2150*/  LEA R3, R11.reuse, UR7, 0x3 ;  /* 0x000000070b037c11 */ /* 0x040fe2000f8e18ff */
[----:B------:R-:W-:Y:S01]  /*2160*/  NOP ;  /* 0x0000000000007918 */ /* 0x000fe20000000000 */
[----:B-1----:R-:W-:Y:S02]  /*2170*/  SHF.L.U32 R0, R10, 0x1f, RZ ;  /* 0x0000001f0a007819 */ /* 0x002fe400000006ff */
[----:B------:R-:W-:Y:S02]  /*2180*/  LEA R4, R11, UR7, 0x4 ;  /* 0x000000070b047c11 */ /* 0x000fe4000f8e20ff */
[----:B--2-4-:R-:W1:Y:S02]  /*2190*/  SYNCS.PHASECHK.TRANS64.TRYWAIT P0, [R3+URZ+0xd0], R0 ;  /* 0x0000d000030075a7 */ /* 0x014e6400080011ff */
[----:B-1----:R-:W-:Y:S05]  /*21a0*/  @!P0 BRA `(.L_x_40) ;  /* 0x0000006800c48947 */ /* 0x002fea0003800000 */
.L_x_146:
[----:B------:R-:W2:Y:S01]  /*21b0*/  LDS.128 R4, [R4+0x160] ;  /* 0x0001600004047984 */ /* 0x000ea20000000c00 */
[----:B------:R-:W-:Y:S01]  /*21c0*/  UISETP.GE.AND UP0, UPT, UR42, 0x1, UPT ;  /* 0x000000012a00788c */ /* 0x000fe2000bf06270 */
[----:B------:R-:W-:Y:S01]  /*21d0*/  @!PT LDS RZ, [RZ] ;  /* 0x00000000fffff984 */ /* 0x000fe20000000800 */
[----:B------:R-:W-:Y:S01]  /*21e0*/  @!PT LDS RZ, [RZ] ;  /* 0x00000000fffff984 */ /* 0x000fe20000000800 */
[----:B------:R-:W-:Y:S01]  /*21f0*/  @!PT LDS RZ, [RZ] ;  /* 0x00000000fffff984 */ /* 0x000fe20000000800 */
[----:B------:R-:W-:Y:S01]  /*2200*/  @!PT LDS RZ, [RZ] ;  /* 0x00000000fffff984 */ /* 0x000fe20000000800 */
[----:B------:R3:W-:Y:S06]  /*2210*/  MEMBAR.ALL.CTA ;  /* 0x0000000000007992 */ /* 0x0007ec0000008000 */
[----:B---3--:R-:W3:Y:S01]  /*2220*/  FENCE.VIEW.ASYNC.S ;  /* 0x00000000000073c6 */ /* 0x008ee20000000000 */
[----:B--2---:R-:W-:-:S13]  /*2230*/  LOP3.LUT P0, RZ, R6, 0x1, RZ, 0xc0, !PT ;  /* 0x0000000106ff7812 */ /* 0x004fda000780c0ff */
[----:B---3--:R-:W-:Y:S01]  /*2240*/  VOTEU.ANY UP1, P0 ;  /* 0x0000000000ff7886 */ /* 0x008fe20000020100 */
[----:B------:R-:W-:-:S13]  /*2250*/  PLOP3.LUT P0, PT, PT, PT, UP1, 0x80, 0x8 ;  /* 0x000000000008781c */ /* 0x000fda0003f0f018 */
[----:B-1----:R-:W-:Y:S02]  /*2260*/  @P0 LOP3.LUT R0, R5, 0xffff, RZ, 0xc0, !PT ;  /* 0x0000ffff05000812 */ /* 0x002fe400078ec0ff */
[----:B------:R-:W-:Y:S02]  /*2270*/  @P0 MOV R2, R4 ;  /* 0x0000000400020202 */ /* 0x000fe40000000f00 */
[----:B------:R-:W-:Y:S01]  /*2280*/  @P0 R2UR UR6, R0 ;  /* 0x00000000000602ca */ /* 0x000fe200000e0000 */
[----:B------:R-:W-:Y:S01]  /*2290*/  VIADD R0, R3, 0xe0 ;  /* 0x000000e003007836 */ /* 0x000fe20000000000 */
[----:B------:R-:W-:Y:S02]  /*22a0*/  @P0 SHF.R.U32.HI R4, RZ, 0x10, R5 ;  /* 0x00000010ff040819 */ /* 0x000fe40000011605 */
[----:B------:R-:W-:Y:S02]  /*22b0*/  @P0 R2UR UR8, R2 ;  /* 0x00000000020802ca */ /* 0x000fe400000e0000 */
[----:B------:R-:W-:-:S02]  /*22c0*/  PRMT R0, RZ, 0x654, R0 ;  /* 0x00000654ff007816 */ /* 0x000fc40000000000 */
[----:B------:R-:W-:Y:S02]  /*22d0*/  @P0 R2UR UR4, R4 ;  /* 0x00000000040402ca */ /* 0x000fe400000e0000 */
[----:B------:R1:W-:Y:S03]  /*22e0*/  SYNCS.ARRIVE.TRANS64.RED.A1T0 RZ, [R0+URZ], RZ ;  /* 0x000000ff00ff79a7 */ /* 0x0003e600081004ff */
[----:B------:R-:W-:-:S04]  /*22f0*/  @UP1 UMOV UR37, UR6 ;  /* 0x0000000600251c82 */ /* 0x000fc80008000000 */
[----:B------:R-:W-:-:S04]  /*2300*/  @UP1 UMOV UR38, UR8 ;  /* 0x0000000800261c82 */ /* 0x000fc80008000000 */
[----:B------:R-:W-:Y:S01]  /*2310*/  @UP1 UMOV UR36, UR4 ;  /* 0x0000000400241c82 */ /* 0x000fe20008000000 */
[----:B------:R-:W-:Y:S05]  /*2320*/  BRA.U !UP0, `(.L_x_41) ;  /* 0x0000000108d47547 */ /* 0x000fea000b800000 */
[----:B------:R-:W2:Y:S01]  /*2330*/  LDCU.128 UR12, c[0x0][0xb10] ;  /* 0x00016200ff0c77ac */ /* 0x000ea20008000c00 */
[----:B------:R-:W3:Y:S01]  /*2340*/  LDCU UR25, c[0x0][0xb20] ;  /* 0x00016400ff1977ac */ /* 0x000ee20008000800 */
[----:B------:R-:W4:Y:S01]  /*2350*/  LDCU UR20, c[0x0][0xb0c] ;  /* 0x00016180ff1477ac */ /* 0x000f220008000800 */
[----:B------:R-:W1:Y:S01]  /*2360*/  LDCU.64 UR10, c[0x0][0xb28] ;  /* 0x00016500ff0a77ac */ /* 0x000e620008000a00 */
[----:B------:R-:W-:Y:S02]  /*2370*/  UISETP.NE.AND UP3, UPT, UR42, 0x1, UPT ;  /* 0x000000012a00788c */ /* 0x000fe4000bf65270 */
[----:B--2---:R-:W-:Y:S02]  /*2380*/  UIMAD.WIDE.U32 UR16, UR39, UR15, URZ ;  /* 0x0000000f271072a5 */ /* 0x004fe4000f8e00ff */
[----:B------:R-:W-:Y:S02]  /*2390*/  UIMAD.WIDE.U32 UR8, UR40, UR12, URZ ;  /* 0x0000000c280872a5 */ /* 0x000fe4000f8e00ff */
[----:B------:R-:W-:-:S02]  /*23a0*/  UISETP.NE.AND UP0, UPT, UR14, 0x1, UPT ;  /* 0x000000010e00788c */ /* 0x000fc4000bf05270 */
[----:B------:R-:W-:Y:S01]  /*23b0*/  UIMAD.WIDE.U32 UR22, UR37, UR15, URZ ;  /* 0x0000000f251672a5 */ /* 0x000fe2000f8e00ff */
[----:B------:R-:W-:Y:S02]  /*23c0*/  UMOV UR16, UR17 ;  /* 0x0000001100107c82 */ /* 0x000fe40008000000 */
[----:B------:R-:W-:Y:S01]  /*23d0*/  UMOV UR8, UR9 ;  /* 0x0000000900087c82 */ /* 0x000fe20008000000 */
[----:B---3--:R-:W-:Y:S02]  /*23e0*/  USHF.R.U32.HI UR16, URZ, UR25, UR16 ;  /* 0x00000019ff107299 */ /* 0x008fe40008011610 */
[----:B----4-:R-:W-:Y:S02]  /*23f0*/  UISETP.NE.AND UP2, UPT, UR20, 0x1, UPT ;  /* 0x000000011400788c */ /* 0x010fe4000bf45270 */
[----:B------:R-:W-:Y:S02]  /*2400*/  USHF.R.U32.HI UR8, URZ, UR13, UR8 ;  /* 0x0000000dff087299 */ /* 0x000fe40008011608 */
[----:B------:R-:W-:-:S02]  /*2410*/  USEL UR6, UR39, UR16, !UP0 ;  /* 0x0000001027067287 */ /* 0x000fc4000c000000 */
[----:B------:R-:W-:Y:S02]  /*2420*/  USEL UR8, UR40, UR8, !UP2 ;  /* 0x0000000828087287 */ /* 0x000fe4000d000000 */
[----:B-1----:R-:W-:Y:S01]  /*2430*/  UIMAD.WIDE.U32 UR16, UR6, UR10, URZ ;  /* 0x0000000a061072a5 */ /* 0x002fe2000f8e00ff */
[----:B------:R-:W-:Y:S01]  /*2440*/  UMOV UR4, UR23 ;  /* 0x0000001700047c82 */ /* 0x000fe20008000000 */
[----:B------:R-:W-:Y:S02]  /*2450*/  UIMAD.WIDE.U32 UR18, UR38, UR12, URZ ;  /* 0x0000000c261272a5 */ /* 0x000fe4000f8e00ff */
[----:B------:R-:W-:-:S03]  /*2460*/  UIMAD.WIDE.U32 UR22, UR8, UR10, URZ ;  /* 0x0000000a081672a5 */ /* 0x000fc6000f8e00ff */
[----:B------:R-:W-:Y:S01]  /*2470*/  UMOV UR16, UR17 ;  /* 0x0000001100107c82 */ /* 0x000fe20008000000 */
[----:B------:R-:W-:Y:S02]  /*2480*/  USHF.R.U32.HI UR4, URZ, UR25, UR4 ;  /* 0x00000019ff047299 */ /* 0x000fe40008011604 */
[----:B------:R-:W-:Y:S01]  /*2490*/  @UP3 USHF.R.U32.HI UR6, URZ, UR11, UR16 ;  /* 0x0000000bff063299 */ /* 0x000fe20008011610 */
[----:B------:R-:W-:Y:S01]  /*24a0*/  UMOV UR18, UR19 ;  /* 0x0000001300127c82 */ /* 0x000fe20008000000 */
[----:B------:R-:W-:Y:S01]  /*24b0*/  UMOV UR22, UR23 ;  /* 0x0000001700167c82 */ /* 0x000fe20008000000 */
[----:B------:R-:W-:Y:S02]  /*24c0*/  USHF.R.U32.HI UR13, URZ, UR13, UR18 ;  /* 0x0000000dff0d7299 */ /* 0x000fe40008011612 */
[----:B------:R-:W-:Y:S02]  /*24d0*/  USEL UR4, UR37, UR4, !UP0 ;  /* 0x0000000425047287 */ /* 0x000fe4000c000000 */
[----:B------:R-:W-:-:S02]  /*24e0*/  @UP3 USHF.R.U32.HI UR8, URZ, UR11, UR22 ;  /* 0x0000000bff083299 */ /* 0x000fc40008011616 */
[----:B------:R-:W-:Y:S02]  /*24f0*/  UIMAD UR9, UR42, UR6, URZ ;  /* 0x000000062a0972a4 */ /* 0x000fe4000f8e02ff */
[----:B------:R-:W-:Y:S02]  /*2500*/  USEL UR6, UR38, UR13, !UP2 ;  /* 0x0000000d26067287 */ /* 0x000fe4000d000000 */
[----:B------:R-:W-:Y:S02]  /*2510*/  UIMAD UR12, UR42, UR8, URZ ;  /* 0x000000082a0c72a4 */ /* 0x000fe4000f8e02ff */
[----:B------:R-:W-:Y:S02]  /*2520*/  UISETP.GE.AND UP0, UPT, UR4, UR9, UPT ;  /* 0x000000090400728c */ /* 0x000fe4000bf06270 */
[----:B------:R-:W-:Y:S02]  /*2530*/  UIMAD.WIDE.U32 UR16, UR4, UR10, URZ ;  /* 0x0000000a041072a5 */ /* 0x000fe4000f8e00ff */
[----:B------:R-:W-:-:S02]  /*2540*/  UISETP.GE.OR UP0, UPT, UR6, UR12, UP0 ;  /* 0x0000000c0600728c */ /* 0x000fc40008706670 */
        /* <DEDUP_REMOVED lines=19> */
.L_x_41:
[----:B------:R-:W2:Y:S02]  /*2680*/  LDCU UR4, c[0x0][0xb30] ;  /* 0x00016600ff0477ac */ /* 0x000ea40008000800 */
[----:B--2---:R-:W-:-:S09]  /*2690*/  UISETP.NE.AND UP0, UPT, UR4, 0x1, UPT ;  /* 0x000000010400788c */ /* 0x004fd2000bf05270 */
[----:B------:R-:W-:Y:S05]  /*26a0*/  BRA.U UP0, `(.L_x_42) ;  /* 0x0000000100447547 */ /* 0x000fea000b800000 */
[----:B------:R-:W2:Y:S01]  /*26b0*/  LDCU.128 UR12, c[0x0][0xb10] ;  /* 0x00016200ff0c77ac */ /* 0x000ea20008000c00 */
[----:B------:R-:W3:Y:S01]  /*26c0*/  LDCU UR16, c[0x0][0xb0c] ;  /* 0x00016180ff1077ac */ /* 0x000ee20008000800 */
[----:B------:R-:W4:Y:S01]  /*26d0*/  LDCU UR17, c[0x0][0xb20] ;  /* 0x00016400ff1177ac */ /* 0x000f220008000800 */
[----:B--2---:R-:W-:Y:S02]  /*26e0*/  UIMAD.WIDE.U32 UR10, UR38, UR12, URZ ;  /* 0x0000000c260a72a5 */ /* 0x004fe4000f8e00ff */
[----:B------:R-:W-:Y:S02]  /*26f0*/  UIMAD.WIDE.U32 UR8, UR37, UR15, URZ ;  /* 0x0000000f250872a5 */ /* 0x000fe4000f8e00ff */
[----:B---3--:R-:W-:Y:S02]  /*2700*/  UISETP.NE.AND UP2, UPT, UR16, 0x1, UPT ;  /* 0x000000011000788c */ /* 0x008fe4000bf45270 */
[----:B------:R-:W-:Y:S01]  /*2710*/  UISETP.NE.AND UP0, UPT, UR14, 0x1, UPT ;  /* 0x000000010e00788c */ /* 0x000fe2000bf05270 */
[----:B------:R-:W-:-:S02]  /*2720*/  UMOV UR6, UR11 ;  /* 0x0000000b00067c82 */ /* 0x000fc40008000000 */
[----:B------:R-:W-:Y:S01]  /*2730*/  UMOV UR4, UR9 ;  /* 0x0000000900047c82 */ /* 0x000fe20008000000 */
[----:B------:R-:W-:Y:S02]  /*2740*/  USHF.R.U32.HI UR6, URZ, UR13, UR6 ;  /* 0x0000000dff067299 */ /* 0x000fe40008011606 */
[----:B----4-:R-:W-:Y:S02]  /*2750*/  USHF.R.U32.HI UR4, URZ, UR17, UR4 ;  /* 0x00000011ff047299 */ /* 0x010fe40008011604 */
[----:B------:R-:W-:Y:S02]  /*2760*/  USEL UR6, UR38, UR6, !UP2 ;  /* 0x0000000626067287 */ /* 0x000fe4000d000000 */
[----:B------:R-:W-:-:S04]  /*2770*/  USEL UR4, UR37, UR4, !UP0 ;  /* 0x0000000425047287 */ /* 0x000fc8000c000000 */
[----:B------:R-:W-:Y:S02]  /*2780*/  UIADD3 UR8, UPT, UPT, UR6, -UR4, URZ ;  /* 0x8000000406087290 */ /* 0x000fe4000fffe0ff */
[----:B------:R-:W-:Y:S02]  /*2790*/  UIADD3 UR4, UPT, UPT, -UR6, UR4, URZ ;  /* 0x0000000406047290 */ /* 0x000fe4000fffe1ff */
[----:B------:R-:W-:Y:S02]  /*27a0*/  UIMAD UR37, UR8, UR14, UR37 ;  /* 0x0000000e082572a4 */ /* 0x000fe4000f8e0225 */
[----:B------:R-:W-:-:S12]  /*27b0*/  UIMAD UR38, UR4, UR16, UR38 ;  /* 0x00000010042672a4 */ /* 0x000fd8000f8e0226 */
.L_x_42:
[----:B------:R-:W-:Y:S01]  /*27c0*/  VIADD R11, R11, 0x1 ;  /* 0x000000010b0b7836 */ /* 0x000fe20000000000 */
[----:B------:R-:W-:Y:S02]  /*27d0*/  R2UR UR6, R55 ;  /* 0x00000000370672ca */ /* 0x000fe400000e0000 */
[----:B------:R-:W-:Y:S02]  /*27e0*/  R2UR UR4, R54 ;  /* 0x00000000360472ca */ /* 0x000fe400000e0000 */
[C---:B------:R-:W-:Y:S02]  /*27f0*/  ISETP.NE.AND P0, PT, R11.reuse, 0x2, PT ;  /* 0x000000020b00780c */ /* 0x040fe40003f05270 */
[----:B------:R-:W-:Y:S02]  /*2800*/  PLOP3.LUT P1, PT, PT, PT, PT, 0x80, 0x8 ;  /* 0x000000000008781c */ /* 0x000fe40003f2f070 */
[----:B-1----:R-:W-:Y:S02]  /*2810*/  SEL R0, RZ, 0x1, P0 ;  /* 0x00000001ff007807 */ /* 0x002fe40000000000 */
[----:B------:R-:W-:-:S02]  /*2820*/  SEL R11, R11, RZ, P0 ;  /* 0x000000ff0b0b7207 */ /* 0x000fc40000000000 */
[----:B------:R-:W-:Y:S01]  /*2830*/  LOP3.LUT R10, R10, R0, RZ, 0x3c, !PT ;  /* 0x000000000a0a7212 */ /* 0x000fe200078e3cff */
[----:B------:R-:W-:Y:S02]  /*2840*/  UIADD3 UR16, UPT, UPT, UR38, UR6, URZ ;  /* 0x0000000626107290 */ /* 0x000fe4000fffe0ff */
[----:B------:R-:W-:Y:S01]  /*2850*/  UIADD3 UR20, UPT, UPT, UR37, UR4, URZ ;  /* 0x0000000425147290 */ /* 0x000fe2000fffe0ff */
[----:B------:R-:W-:Y:S11]  /*2860*/  BRA.U UP1, `(.L_x_43) ;  /* 0xfffffff101507547 */ /* 0x000ff6000b83ffff */
[----:B------:R-:W-:Y:S01]  /*2870*/  UIADD3 UR7, UPT, UPT, UR7, 0x40, URZ ;  /* 0x0000004007077890 */ /* 0x000fe2000fffe0ff */
[----:B------:R-:W-:-:S03]  /*2880*/  SHF.L.U32 R2, R12, 0x1f, RZ ;  /* 0x0000001f0c027819 */ /* 0x000fc600000006ff */
[----:B------:R-:W-:-:S09]  /*2890*/  ULEA UR4, UR5, UR7, 0x3 ;  /* 0x0000000705047291 */ /* 0x000fd2000f8e18ff */
[----:B------:R-:W1:Y:S02]  /*28a0*/  SYNCS.PHASECHK.TRANS64.TRYWAIT P0, [UR4], R2 ;  /* 0x00000002ff0075a7 */ /* 0x000e640008001104 */
[----:B-1----:R-:W-:Y:S05]  /*28b0*/  @!P0 BRA `(.L_x_44) ;  /* 0x0000006400148947 */ /* 0x002fea0003800000 */
.L_x_148:
[----:B------:R-:W-:-:S04]  /*28c0*/  UIADD3 UR4, UPT, UPT, UR5, 0x1, URZ ;  /* 0x0000000105047890 */ /* 0x000fc8000fffe0ff */
[----:B------:R-:W-:-:S04]  /*28d0*/  UISETP.NE.AND UP0, UPT, UR4, 0x8, UPT ;  /* 0x000000080400788c */ /* 0x000fc8000bf05270 */
[----:B------:R-:W-:Y:S02]  /*28e0*/  USEL UR6, URZ, 0x1, UP0 ;  /* 0x00000001ff067887 */ /* 0x000fe40008000000 */
[----:B------:R-:W-:-:S04]  /*28f0*/  USEL UR4, UR4, URZ, UP0 ;  /* 0x000000ff04047287 */ /* 0x000fc80008000000 */
[----:B------:R-:W-:Y:S01]  /*2900*/  ULEA UR5, UR4, UR7, 0x3 ;  /* 0x0000000704057291 */ /* 0x000fe2000f8e18ff */
[----:B-1----:R-:W-:-:S04]  /*2910*/  LOP3.LUT R2, R12, UR6, RZ, 0x3c, !PT ;  /* 0x000000060c027c12 */ /* 0x002fc8000f8e3cff */
[----:B------:R-:W-:-:S04]  /*2920*/  SHF.L.U32 R3, R2, 0x1f, RZ ;  /* 0x0000001f02037819 */ /* 0x000fc800000006ff */
[----:B------:R-:W1:Y:S02]  /*2930*/  SYNCS.PHASECHK.TRANS64.TRYWAIT P0, [UR5], R3 ;  /* 0x00000003ff0075a7 */ /* 0x000e640008001105 */
[----:B-1----:R-:W-:Y:S05]  /*2940*/  @!P0 BRA `(.L_x_45) ;  /* 0x0000006400088947 */ /* 0x002fea0003800000 */
.L_x_150:
[----:B------:R-:W-:-:S04]  /*2950*/  UIADD3 UR4, UPT, UPT, UR4, 0x1, URZ ;  /* 0x0000000104047890 */ /* 0x000fc8000fffe0ff */
[----:B------:R-:W-:-:S04]  /*2960*/  UISETP.NE.AND UP0, UPT, UR4, 0x8, UPT ;  /* 0x000000080400788c */ /* 0x000fc8000bf05270 */
[----:B------:R-:W-:Y:S02]  /*2970*/  USEL UR6, URZ, 0x1, UP0 ;  /* 0x00000001ff067887 */ /* 0x000fe40008000000 */
[----:B------:R-:W-:-:S04]  /*2980*/  USEL UR4, UR4, URZ, UP0 ;  /* 0x000000ff04047287 */ /* 0x000fc80008000000 */
[----:B------:R-:W-:Y:S01]  /*2990*/  ULEA UR5, UR4, UR7, 0x3 ;  /* 0x0000000704057291 */ /* 0x000fe2000f8e18ff */
[----:B------:R-:W-:-:S04]  /*29a0*/  LOP3.LUT R2, R2, UR6, RZ, 0x3c, !PT ;  /* 0x0000000602027c12 */ /* 0x000fc8000f8e3cff */
[----:B-1----:R-:W-:-:S04]  /*29b0*/  SHF.L.U32 R3, R2, 0x1f, RZ ;  /* 0x0000001f02037819 */ /* 0x002fc800000006ff */
[----:B------:R-:W1:Y:S02]  /*29c0*/  SYNCS.PHASECHK.TRANS64.TRYWAIT P0, [UR5], R3 ;  /* 0x00000003ff0075a7 */ /* 0x000e640008001105 */
[----:B-1----:R-:W-:Y:S05]  /*29d0*/  @!P0 BRA `(.L_x_46) ;  /* 0x0000006000fc8947 */ /* 0x002fea0003800000 */
.L_x_152:
        /* <DEDUP_REMOVED lines=9> */
.L_x_154:
        /* <DEDUP_REMOVED lines=9> */
.L_x_156:
        /* <DEDUP_REMOVED lines=9> */
.L_x_158:
        /* <DEDUP_REMOVED lines=9> */
.L_x_160:
[----:B------:R-:W-:-:S04]  /*2c20*/  UIADD3 UR4, UPT, UPT, UR4, 0x1, URZ ;  /* 0x0000000104047890 */ /* 0x000fc8000fffe0ff */
[----:B------:R-:W-:-:S04]  /*2c30*/  UISETP.NE.AND UP0, UPT, UR4, 0x8, UPT ;  /* 0x000000080400788c */ /* 0x000fc8000bf05270 */
[----:B------:R-:W-:Y:S02]  /*2c40*/  USEL UR5, URZ, 0x1, UP0 ;  /* 0x00000001ff057887 */ /* 0x000fe40008000000 */
[----:B------:R-:W-:-:S04]  /*2c50*/  USEL UR4, UR4, URZ, UP0 ;  /* 0x000000ff04047287 */ /* 0x000fc80008000000 */
[----:B------:R-:W-:Y:S01]  /*2c60*/  ULEA UR4, UR4, UR7, 0x3 ;  /* 0x0000000704047291 */ /* 0x000fe2000f8e18ff */
[----:B------:R-:W-:-:S04]  /*2c70*/  LOP3.LUT R2, R2, UR5, RZ, 0x3c, !PT ;  /* 0x0000000502027c12 */ /* 0x000fc8000f8e3cff */
[----:B------:R-:W-:Y:S01]  /*2c80*/  SHF.L.U32 R2, R2, 0x1f, RZ ;  /* 0x0000001f02027819 */ /* 0x000fe200000006ff */
[----:B-1----:R-:W-:-:S07]  /*2c90*/  IMAD.U32 R0, RZ, RZ, UR4 ;  /* 0x00000004ff007e24 */ /* 0x002fce000f8e00ff */
.L_x_51:
[----:B-1----:R1:W2:Y:S02]  /*2ca0*/  SYNCS.PHASECHK.TRANS64.TRYWAIT P0, [R0+URZ], R2 ;  /* 0x00000002000075a7 */ /* 0x0022a400080011ff */
[----:B--2---:R-:W-:Y:S05]  /*2cb0*/  @!P0 NANOSLEEP.SYNCS 0x989680 ;  /* 0x009896800000895d */ /* 0x004fea0003900000 */
[----:B------:R-:W2:Y:S02]  /*2cc0*/  @!P0 SYNCS.PHASECHK.TRANS64 P0, [R0+URZ], R2 ;  /* 0x00000002000085a7 */ /* 0x000ea400080010ff */
[----:B--2---:R-:W-:Y:S05]  /*2cd0*/  @P0 EXIT ;  /* 0x000000000000094d */ /* 0x004fea0003800000 */
[----:B------:R-:W-:Y:S05]  /*2ce0*/  BRA `(.L_x_51) ;  /* 0xfffffffc00ec7947 */ /* 0x000fea000383ffff */
.L_x_23:
[----:B------:R-:W1:Y:S02]  /*2cf0*/  S2UR UR4, SR_CgaCtaId ;  /* 0x00000000000479c3 */ /* 0x000e640000008800 */
[----:B-1----:R-:W-:-:S04]  /*2d00*/  UISETP.NE.AND UP0, UPT, UR4, URZ, UPT ;  /* 0x000000ff0400728c */ /* 0x002fc8000bf05270 */
[----:B------:R-:W-:-:S09]  /*2d10*/  UISETP.NE.OR UP0, UPT, UR17, 0x1, UP0 ;  /* 0x000000011100788c */ /* 0x000fd20008705670 */
[----:B------:R-:W-:Y:S05]  /*2d20*/  BRA.U UP0, `(.L_x_52) ;  /* 0x00000005004c7547 */ /* 0x000fea000b800000 */
[----:B------:R-:W1:Y:S01]  /*2d30*/  S2UR UR5, SR_CgaCtaId ;  /* 0x00000000000579c3 */ /* 0x000e620000008800 */
[----:B------:R-:W-:Y:S01]  /*2d40*/  UMOV UR4, 0x400 ;  /* 0x0000040000047882 */ /* 0x000fe20000000000 */
[----:B------:R-:W-:Y:S01]  /*2d50*/  ISETP.GE.U32.AND P2, PT, R0, 0x4, PT ;  /* 0x000000040000780c */ /* 0x000fe20003f46070 */
[----:B------:R-:W-:Y:S01]  /*2d60*/  IMAD.MOV.U32 R12, RZ, RZ, 0x1 ;  /* 0x00000001ff0c7424 */ /* 0x000fe200078e00ff */
[----:B------:R-:W-:Y:S02]  /*2d70*/  CS2R R10, SRZ ;  /* 0x00000000000a7805 */ /* 0x000fe4000001ff00 */
[----:B------:R-:W-:Y:S01]  /*2d80*/  CS2R R8, SRZ ;  /* 0x0000000000087805 */ /* 0x000fe2000001ff00 */
[----:B-1----:R-:W-:-:S03]  /*2d90*/  ULEA UR6, UR5, UR4, 0x18 ;  /* 0x0000000405067291 */ /* 0x002fc6000f8ec0ff */
[----:B------:R-:W-:-:S09]  /*2da0*/  UMOV UR5, URZ ;  /* 0x000000ff00057c82 */ /* 0x000fd20008000000 */
.L_x_56:
[----:B------:R-:W-:Y:S02]  /*2db0*/  LEA R2, R8, UR6, 0x3 ;  /* 0x0000000608027c11 */ /* 0x000fe4000f8e18ff */
[----:B------:R-:W-:-:S03]  /*2dc0*/  SHF.L.U32 R4, R9, 0x1f, RZ ;  /* 0x0000001f09047819 */ /* 0x000fc600000006ff */
[----:B------:R-:W-:Y:S01]  /*2dd0*/  VIADD R5, R2, 0x140 ;  /* 0x0000014002057836 */ /* 0x000fe20000000000 */
[----:B------:R-:W1:Y:S02]  /*2de0*/  SYNCS.PHASECHK.TRANS64.TRYWAIT P0, [R2+URZ+0x130], R4 ;  /* 0x00013004020075a7 */ /* 0x000e6400080011ff */
[----:B-1----:R-:W-:Y:S05]  /*2df0*/  @!P0 BRA `(.L_x_53) ;  /* 0x00000060006c8947 */ /* 0x002fea0003800000 */
.L_x_161:
[----:B------:R-:W-:Y:S01]  /*2e00*/  ULEA UR4, UR5, UR6, 0x3 ;  /* 0x0000000605047291 */ /* 0x000fe2000f8e18ff */
[----:B-1----:R-:W-:Y:S01]  /*2e10*/  PRMT R2, RZ, 0x654, R5 ;  /* 0x00000654ff027816 */ /* 0x002fe20000000005 */
[----:B------:R-:W-:Y:S01]  /*2e20*/  @!P2 IMAD.MOV.U32 R4, RZ, RZ, 0x10 ;  /* 0x00000010ff04a424 */ /* 0x000fe200078e00ff */
[----:B------:R-:W-:Y:S01]  /*2e30*/  SHF.L.U32 R5, R12, 0x1f, RZ ;  /* 0x0000001f0c057819 */ /* 0x000fe200000006ff */
[----:B------:R-:W-:Y:S01]  /*2e40*/  UIADD3 UR7, UPT, UPT, UR4, 0xd0, URZ ;  /* 0x000000d004077890 */ /* 0x000fe2000fffe0ff */
[----:B------:R1:W-:Y:S05]  /*2e50*/  SYNCS.ARRIVE.TRANS64.RED.A1T0 RZ, [R2+URZ], RZ ;  /* 0x000000ff02ff79a7 */ /* 0x0003ea00081004ff */
[----:B------:R-:W-:Y:S01]  /*2e60*/  IMAD.U32 R6, RZ, RZ, UR7 ;  /* 0x00000007ff067e24 */ /* 0x000fe2000f8e00ff */
[----:B------:R-:W2:Y:S04]  /*2e70*/  SYNCS.PHASECHK.TRANS64.TRYWAIT P0, [UR4+0xe0], R5 ;  /* 0x0000e005ff0075a7 */ /* 0x000ea80008001104 */
[----:B------:R-:W-:Y:S01]  /*2e80*/  PRMT R6, R0, 0x654, R6 ;  /* 0x0000065400067816 */ /* 0x000fe20000000006 */
[----:B-12---:R-:W-:Y:S06]  /*2e90*/  @!P0 BRA `(.L_x_54) ;  /* 0x0000006000588947 */ /* 0x006fec0003800000 */
.L_x_163:
[----:B------:R-:W-:Y:S01]  /*2ea0*/  ULEA UR8, UR5, UR6, 0x4 ;  /* 0x0000000605087291 */ /* 0x000fe2000f8e20ff */
[----:B------:R-:W-:Y:S01]  /*2eb0*/  SEL R3, R6, R3, !P2 ;  /* 0x0000000306037207 */ /* 0x000fe20005000000 */
[----:B------:R-:W-:Y:S01]  /*2ec0*/  UIADD3 UR9, UPT, UPT, UR4, 0xd0, URZ ;  /* 0x000000d004097890 */ /* 0x000fe2000fffe0ff */
[----:B-1----:R-:W-:Y:S01]  /*2ed0*/  LEA R2, R11, UR6, 0x3 ;  /* 0x000000060b027c11 */ /* 0x002fe2000f8e18ff */
[----:B------:R-:W-:Y:S01]  /*2ee0*/  UIADD3 UR8, UPT, UPT, UR8, 0x160, URZ ;  /* 0x0000016008087890 */ /* 0x000fe2000fffe0ff */
[----:B------:R1:W-:Y:S01]  /*2ef0*/  @!P2 SYNCS.ARRIVE.TRANS64.RED RZ, [R3+URZ], R4 ;  /* 0x0000000403ffa9a7 */ /* 0x0003e200080004ff */
[----:B------:R-:W-:Y:S01]  /*2f00*/  UIADD3 UR4, UPT, UPT, UR5, 0x1, URZ ;  /* 0x0000000105047890 */ /* 0x000fe2000fffe0ff */
[----:B------:R-:W-:-:S03]  /*2f10*/  VIADD R8, R8, 0x1 ;  /* 0x0000000108087836 */ /* 0x000fc60000000000 */
[----:B------:R-:W-:Y:S02]  /*2f20*/  UISETP.NE.AND UP0, UPT, UR4, 0x2, UPT ;  /* 0x000000020400788c */ /* 0x000fe4000bf05270 */
[----:B------:R-:W-:Y:S01]  /*2f30*/  ISETP.NE.AND P0, PT, R8, 0x2, PT ;  /* 0x000000020800780c */ /* 0x000fe20003f05270 */
[----:B------:R-:W-:Y:S06]  /*2f40*/  UGETNEXTWORKID.BROADCAST [UR8], [UR9] ;  /* 0x00000000080073ca */ /* 0x000fec0008000100 */
[----:B------:R-:W-:Y:S02]  /*2f50*/  USEL UR7, URZ, 0x1, UP0 ;  /* 0x00000001ff077887 */ /* 0x000fe40008000000 */
[----:B------:R-:W-:-:S04]  /*2f60*/  USEL UR5, UR4, URZ, UP0 ;  /* 0x000000ff04057287 */ /* 0x000fc80008000000 */
[----:B------:R-:W-:Y:S02]  /*2f70*/  LOP3.LUT R12, R12, UR7, RZ, 0x3c, !PT ;  /* 0x000000070c0c7c12 */ /* 0x000fe4000f8e3cff */
[----:B-1----:R-:W-:-:S04]  /*2f80*/  SHF.L.U32 R4, R10, 0x1f, RZ ;  /* 0x0000001f0a047819 */ /* 0x002fc800000006ff */
[----:B------:R-:W1:Y:S02]  /*2f90*/  SYNCS.PHASECHK.TRANS64.TRYWAIT P1, [R2+URZ+0xd0], R4 ;  /* 0x0000d004020075a7 */ /* 0x000e6400080211ff */
[----:B-1----:R-:W-:Y:S05]  /*2fa0*/  @!P1 BRA `(.L_x_55) ;  /* 0x00000060002c9947 */ /* 0x002fea0003800000 */
.L_x_164:
[C---:B-1----:R-:W-:Y:S01]  /*2fb0*/  LEA R4, R11.reuse, UR6, 0x4 ;  /* 0x000000060b047c11 */ /* 0x042fe2000f8e20ff */
[----:B------:R-:W-:Y:S01]  /*2fc0*/  VIADD R2, R2, 0xe0 ;  /* 0x000000e002027836 */ /* 0x000fe20000000000 */
[----:B------:R-:W-:Y:S01]  /*2fd0*/  SEL R8, R8, RZ, P0 ;  /* 0x000000ff08087207 */ /* 0x000fe20000000000 */
[----:B------:R-:W-:-:S03]  /*2fe0*/  VIADD R11, R11, 0x1 ;  /* 0x000000010b0b7836 */ /* 0x000fc60000000000 */
[----:B------:R-:W1:Y:S01]  /*2ff0*/  LDS.128 R4, [R4+0x160] ;  /* 0x0001600004047984 */ /* 0x000e620000000c00 */
[----:B------:R-:W-:Y:S02]  /*3000*/  PRMT R2, RZ, 0x654, R2 ;  /* 0x00000654ff027816 */ /* 0x000fe40000000002 */
[C---:B------:R-:W-:Y:S01]  /*3010*/  ISETP.NE.AND P1, PT, R11.reuse, 0x2, PT ;  /* 0x000000020b00780c */ /* 0x040fe20003f25270 */
[----:B------:R-:W-:Y:S01]  /*3020*/  @!PT LDS RZ, [RZ] ;  /* 0x00000000fffff984 */ /* 0x000fe20000000800 */
[----:B------:R-:W-:Y:S01]  /*3030*/  @!PT LDS RZ, [RZ] ;  /* 0x00000000fffff984 */ /* 0x000fe20000000800 */
[----:B------:R-:W-:Y:S01]  /*3040*/  @!PT LDS RZ, [RZ] ;  /* 0x00000000fffff984 */ /* 0x000fe20000000800 */
[----:B------:R-:W-:Y:S01]  /*3050*/  @!PT LDS RZ, [RZ] ;  /* 0x00000000fffff984 */ /* 0x000fe20000000800 */
[----:B------:R2:W-:Y:S06]  /*3060*/  MEMBAR.ALL.CTA ;  /* 0x0000000000007992 */ /* 0x0005ec0000008000 */
[----:B--2---:R-:W2:Y:S01]  /*3070*/  FENCE.VIEW.ASYNC.S ;  /* 0x00000000000073c6 */ /* 0x004ea20000000000 */
[----:B------:R-:W-:Y:S01]  /*3080*/  SEL R11, R11, RZ, P1 ;  /* 0x000000ff0b0b7207 */ /* 0x000fe20000800000 */
[----:B--2---:R2:W-:Y:S01]  /*3090*/  SYNCS.ARRIVE.TRANS64.RED.A1T0 RZ, [R2+URZ], RZ ;  /* 0x000000ff02ff79a7 */ /* 0x0045e200081004ff */
[----:B-1----:R-:W-:-:S02]  /*30a0*/  LOP3.LUT P3, RZ, R6, 0x1, RZ, 0xc0, !PT ;  /* 0x0000000106ff7812 */ /* 0x002fc4000786c0ff */
[----:B------:R-:W-:-:S04]  /*30b0*/  SEL R4, RZ, 0x1, P1 ;  /* 0x00000001ff047807 */ /* 0x000fc80000800000 */
[----:B------:R-:W-:Y:S02]  /*30c0*/  LOP3.LUT R10, R10, R4, RZ, 0x3c, !PT ;  /* 0x000000040a0a7212 */ /* 0x000fe400078e3cff */
[----:B--2---:R-:W-:-:S04]  /*30d0*/  SEL R2, RZ, 0x1, P0 ;  /* 0x00000001ff027807 */ /* 0x004fc80000000000 */
[----:B------:R-:W-:Y:S01]  /*30e0*/  LOP3.LUT R9, R9, R2, RZ, 0x3c, !PT ;  /* 0x0000000209097212 */ /* 0x000fe200078e3cff */
[----:B------:R-:W-:Y:S06]  /*30f0*/  @P3 BRA `(.L_x_56) ;  /* 0xfffffffc002c3947 */ /* 0x000fec000383ffff */
[----:B------:R-:W-:Y:S01]  /*3100*/  ULEA UR4, UR5, UR6, 0x3 ;  /* 0x0000000605047291 */ /* 0x000fe2000f8e18ff */
[----:B------:R-:W-:-:S08]  /*3110*/  SHF.L.U32 R2, R12, 0x1f, RZ ;  /* 0x0000001f0c027819 */ /* 0x000fd000000006ff */
[----:B------:R-:W1:Y:S02]  /*3120*/  SYNCS.PHASECHK.TRANS64 P0, [UR4+0xe0], R2 ;  /* 0x0000e002ff0075a7 */ /* 0x000e640008001004 */
[----:B-1----:R-:W-:Y:S05]  /*3130*/  @P0 BRA `(.L_x_57) ;  /* 0x0000000000080947 */ /* 0x002fea0003800000 */
[----:B------:R-:W1:Y:S02]  /*3140*/  SYNCS.PHASECHK.TRANS64.TRYWAIT P0, [UR4+0xe0], R2 ;  /* 0x0000e002ff0075a7 */ /* 0x000e640008001104 */
[----:B-1----:R-:W-:Y:S05]  /*3150*/  @!P0 BRA `(.L_x_58) ;  /* 0x0000005c00d48947 */ /* 0x002fea0003800000 */
.L_x_57:
[----:B------:R-:W-:-:S04]  /*3160*/  UIADD3 UR7, UPT, UPT, UR5, 0x1, URZ ;  /* 0x0000000105077890 */ /* 0x000fc8000fffe0ff */
[----:B------:R-:W-:-:S04]  /*3170*/  UISETP.NE.AND UP0, UPT, UR7, 0x2, UPT ;  /* 0x000000020700788c */ /* 0x000fc8000bf05270 */
[----:B------:R-:W-:Y:S02]  /*3180*/  USEL UR8, URZ, 0x1, UP0 ;  /* 0x00000001ff087887 */ /* 0x000fe40008000000 */
[----:B------:R-:W-:-:S04]  /*3190*/  USEL UR7, UR7, URZ, UP0 ;  /* 0x000000ff07077287 */ /* 0x000fc80008000000 */
[----:B------:R-:W-:Y:S01]  /*31a0*/  ULEA UR7, UR7, UR6, 0x3 ;  /* 0x0000000607077291 */ /* 0x000fe2000f8e18ff */
[----:B-1----:R-:W-:-:S04]  /*31b0*/  LOP3.LUT R2, R12, UR8, RZ, 0x3c, !PT ;  /* 0x000000080c027c12 */ /* 0x002fc8000f8e3cff */
[----:B------:R-:W-:-:S04]  /*31c0*/  SHF.L.U32 R0, R2, 0x1f, RZ ;  /* 0x0000001f02007819 */ /* 0x000fc800000006ff */
[----:B------:R-:W1:Y:S02]  /*31d0*/  SYNCS.PHASECHK.TRANS64 P0, [UR7+0xe0], R0 ;  /* 0x0000e000ff0075a7 */ /* 0x000e640008001007 */
[----:B-1----:R-:W-:Y:S05]  /*31e0*/  @P0 EXIT ;  /* 0x000000000000094d */ /* 0x002fea0003800000 */
[----:B------:R-:W-:Y:S02]  /*31f0*/  SHF.L.U32 R2, R2, 0x1f, RZ ;  /* 0x0000001f02027819 */ /* 0x000fe400000006ff */
[----:B------:R-:W-:-:S07]  /*3200*/  MOV R0, UR7 ;  /* 0x0000000700007c02 */ /* 0x000fce0008000f00 */
.L_x_59:
[----:B-1----:R1:W2:Y:S02]  /*3210*/  SYNCS.PHASECHK.TRANS64.TRYWAIT P0, [R0+URZ+0xe0], R2 ;  /* 0x0000e002000075a7 */ /* 0x0022a400080011ff */
[----:B--2---:R-:W-:Y:S05]  /*3220*/  @!P0 NANOSLEEP.SYNCS 0x989680 ;  /* 0x009896800000895d */ /* 0x004fea0003900000 */
[----:B------:R-:W2:Y:S02]  /*3230*/  @!P0 SYNCS.PHASECHK.TRANS64 P0, [R0+URZ+0xe0], R2 ;  /* 0x0000e002000085a7 */ /* 0x000ea400080010ff */
[----:B--2---:R-:W-:Y:S05]  /*3240*/  @P0 EXIT ;  /* 0x000000000000094d */ /* 0x004fea0003800000 */
[----:B------:R-:W-:Y:S05]  /*3250*/  BRA `(.L_x_59) ;  /* 0xfffffffc00ec7947 */ /* 0x000fea000383ffff */
.L_x_52:
[----:B------:R-:W-:Y:S05]  /*3260*/  BRA.U UP4, `(.L_x_60) ;  /* 0x0000000d04c07547 */ /* 0x000fea000b800000 */
[----:B------:R-:W1:Y:S01]  /*3270*/  S2UR UR7, SR_CgaCtaId ;  /* 0x00000000000779c3 */ /* 0x000e620000008800 */
[----:B------:R-:W-:Y:S01]  /*3280*/  UMOV UR4, 0x40 ;  /* 0x0000004000047882 */ /* 0x000fe20000000000 */
[----:B------:R-:W-:Y:S01]  /*3290*/  NOP ;  /* 0x0000000000007918 */ /* 0x000fe20000000000 */
[----:B------:R-:W-:Y:S01]  /*32a0*/  UMOV UR6, 0x400 ;  /* 0x0000040000067882 */ /* 0x000fe20000000000 */
[----:B-1----:R-:W-:Y:S02]  /*32b0*/  ULEA UR5, UR7, UR4, 0x18 ;  /* 0x0000000407057291 */ /* 0x002fe4000f8ec0ff */
[----:B------:R-:W-:-:S07]  /*32c0*/  ULEA UR6, UR7, UR6, 0x18 ;  /* 0x0000000607067291 */ /* 0x000fce000f8ec0ff */
[----:B------:R-:W1:Y:S02]  /*32d0*/  LDS.U8 R0, [UR5+0x1c] ;  /* 0x00001c05ff007984 */ /* 0x000e640008000000 */
[----:B-1----:R-:W-:-:S13]  /*32e0*/  ISETP.NE.AND P0, PT, R0, RZ, PT ;  /* 0x000000ff0000720c */ /* 0x002fda0003f05270 */
[----:B------:R-:W-:Y:S05]  /*32f0*/  @P0 BRA `(.L_x_61) ;  /* 0x0000000000580947 */ /* 0x000fea0003800000 */
[----:B------:R-:W-:-:S13]  /*3300*/  ELECT P0, URZ, PT ;  /* 0x0000000000ff782f */ /* 0x000fda0003800000 */
[----:B------:R-:W-:Y:S05]  /*3310*/  @!P0 BRA `(.L_x_62) ;  /* 0x0000000000608947 */ /* 0x000fea0003800000 */
[----:B------:R-:W-:Y:S01]  /*3320*/  UMOV UR4, 0x10 ;  /* 0x0000001000047882 */ /* 0x000fe20000000000 */
[----:B------:R-:W-:Y:S01]  /*3330*/  HFMA2 R0, -RZ, RZ, 0, 5.9604644775390625e-08 ;  /* 0x00000001ff007431 */ /* 0x000fe200000001ff */
[----:B------:R-:W-:-:S03]  /*3340*/  MOV R3, 0xffff ;  /* 0x0000ffff00037802 */ /* 0x000fc60000000f00 */
[----:B------:R-:W-:Y:S04]  /*3350*/  DEPBAR.LE SB1, 0x36 ;  /* 0x00009d800000791a */ /* 0x000fe80000000000 */
[----:B------:R-:W1:Y:S02]  /*3360*/  UTCATOMSWS.FIND_AND_SET.ALIGN UP0, UR4, UR4 ;  /* 0x00000004000475e3 */ /* 0x000e640008000800 */
[----:B-1----:R-:W-:Y:S01]  /*3370*/  MOV R4, UR4 ;  /* 0x0000000400047c02 */ /* 0x002fe20008000f00 */
[----:B------:R-:W-:Y:S06]  /*3380*/  BRA.U UP0, `(.L_x_63) ;  /* 0x0000000100187547 */ /* 0x000fec000b800000 */
.L_x_64:
[----:B------:R-:W-:Y:S05]  /*3390*/  NANOSLEEP 0x64 ;  /* 0x000000640000795d */ /* 0x000fea0003800000 */
[----:B------:R-:W-:-:S05]  /*33a0*/  UMOV UR4, 0x10 ;  /* 0x0000001000047882 */ /* 0x000fca0000000000 */
[----:B------:R-:W-:Y:S04]  /*33b0*/  DEPBAR.LE SB1, 0x36 ;  /* 0x00009d800000791a */ /* 0x000fe80000000000 */
[----:B------:R-:W1:Y:S02]  /*33c0*/  UTCATOMSWS.FIND_AND_SET.ALIGN UP0, UR4, UR4 ;  /* 0x00000004000475e3 */ /* 0x000e640008000800 */
[----:B-1----:R-:W-:Y:S01]  /*33d0*/  MOV R4, UR4 ;  /* 0x0000000400047c02 */ /* 0x002fe20008000f00 */
[----:B------:R-:W-:Y:S05]  /*33e0*/  BRA.U !UP0, `(.L_x_64) ;  /* 0xfffffffd08e87547 */ /* 0x000fea000b83ffff */
.L_x_63:
[-C--:B------:R-:W-:Y:S02]  /*33f0*/  SHF.L.U32 R3, R3, R4.reuse, RZ ;  /* 0x0000000403037219 */ /* 0x080fe400000006ff */
[----:B------:R-:W-:Y:S01]  /*3400*/  SHF.L.U32 R0, R0, R4, RZ ;  /* 0x0000000400007219 */ /* 0x000fe200000006ff */
[----:B------:R-:W-:Y:S02]  /*3410*/  IMAD.SHL.U32 R4, R4, 0x20, RZ ;  /* 0x0000002004047824 */ /* 0x000fe400078e00ff */
[----:B------:R1:W-:Y:S04]  /*3420*/  ATOMS.OR RZ, [UR5+0x14], R3 ;  /* 0x00001403ffff798c */ /* 0x0003e8000b000005 */
[----:B------:R1:W-:Y:S04]  /*3430*/  ATOMS.OR RZ, [UR5+0x18], R0 ;  /* 0x00001800ffff798c */ /* 0x0003e8000b000005 */
[----:B------:R1:W-:Y:S01]  /*3440*/  STS [UR6+0x180], R4 ;  /* 0x00018004ff007988 */ /* 0x0003e20008000806 */
[----:B------:R-:W-:Y:S05]  /*3450*/  BRA `(.L_x_62) ;  /* 0x0000000000107947 */ /* 0x000fea0003800000 */
.L_x_61:
[----:B------:R-:W-:Y:S02]  /*3460*/  MOV R0, 0xffffffff ;  /* 0xffffffff00007802 */ /* 0x000fe40000000f00 */
[----:B------:R-:W-:-:S03]  /*3470*/  MOV R4, 0x34a0 ;  /* 0x000034a000047802 */ /* 0x000fc60000000f00 */
[----:B------:R1:W-:Y:S04]  /*3480*/  STS [UR6+0x180], R0 ;  /* 0x00018000ff007988 */ /* 0x0003e80008000806 */
[----:B-1---5:R-:W-:Y:S05]  /*3490*/  CALL.REL.NOINC `($__internal_1_$__cuda_sm10x_tcgen05_guardrail_trap_phase_invalid_during_alloc) ;  /* 0x00000064001c7944 */ /* 0x022fea0003c00000 */
.L_x_62:
[----:B------:R-:W-:Y:S05]  /*34a0*/  WARPSYNC.ALL ;  /* 0x0000000000007948 */ /* 0x000fea0003800000 */
[----:B------:R-:W2:Y:S01]  /*34b0*/  S2UR UR4, SR_CgaCtaId ;  /* 0x00000000000479c3 */ /* 0x000ea20000008800 */
[----:B------:R-:W-:Y:S01]  /*34c0*/  UMOV UR26, 0x400 ;  /* 0x00000400001a7882 */ /* 0x000fe20000000000 */
[----:B------:R-:W-:-:S06]  /*34d0*/  NOP ;  /* 0x0000000000007918 */ /* 0x000fcc0000000000 */
[----:B------:R-:W-:Y:S06]  /*34e0*/  BAR.ARV 0x6, 0xa0 ;  /* 0x0182800000007b1d */ /* 0x000fec0000002000 */
[----:B------:R-:W3:Y:S01]  /*34f0*/  LDCU UR5, c[0x0][0x38c] ;  /* 0x00007180ff0577ac */ /* 0x000ee20008000800 */
[----:B------:R-:W-:Y:S01]  /*3500*/  LOP3.LUT R2, R2, 0xffff, RZ, 0xc0, !PT ;  /* 0x0000ffff02027812 */ /* 0x000fe200078ec0ff */
[----:B------:R-:W-:Y:S01]  /*3510*/  IMAD.MOV.U32 R11, RZ, RZ, 0x1 ;  /* 0x00000001ff0b7424 */ /* 0x000fe200078e00ff */
[----:B------:R-:W-:Y:S01]  /*3520*/  CS2R R8, SRZ ;  /* 0x0000000000087805 */ /* 0x000fe2000001ff00 */
[----:B------:R-:W4:Y:S01]  /*3530*/  LDCU UR7, c[0x0][0x38c] ;  /* 0x00007180ff0777ac */ /* 0x000f220008000800 */
[----:B------:R-:W-:Y:S01]  /*3540*/  R2UR UR27, R2 ;  /* 0x00000000021b72ca */ /* 0x000fe200000e0000 */
[----:B------:R-:W-:Y:S01]  /*3550*/  IMAD.MOV.U32 R10, RZ, RZ, RZ ;  /* 0x000000ffff0a7224 */ /* 0x000fe200078e00ff */
[----:B------:R-:W-:Y:S01]  /*3560*/  UMOV UR31, URZ ;  /* 0x000000ff001f7c82 */ /* 0x000fe20008000000 */
[----:B------:R-:W-:Y:S01]  /*3570*/  UMOV UR22, URZ ;  /* 0x000000ff00167c82 */ /* 0x000fe20008000000 */
[----:B--2---:R-:W-:Y:S01]  /*3580*/  ULEA UR26, UR4, UR26, 0x18 ;  /* 0x0000001a041a7291 */ /* 0x004fe2000f8ec0ff */
[----:B------:R-:W-:Y:S01]  /*3590*/  UMOV UR38, 0x0 ;  /* 0x0000000000267882 */ /* 0x000fe20000000000 */
[----:B------:R-:W-:-:S02]  /*35a0*/  UMOV UR39, 0x8100910 ;  /* 0x0810091000277882 */ /* 0x000fc40000000000 */
[----:B------:R-:W-:Y:S02]  /*35b0*/  UIADD3 UR4, UPT, UPT, UR26, 0x8400, URZ ;  /* 0x000084001a047890 */ /* 0x000fe4000fffe0ff */
[----:B------:R-:W-:Y:S02]  /*35c0*/  UIADD3 UR6, UPT, UPT, UR26, 0x28400, URZ ;  /* 0x000284001a067890 */ /* 0x000fe4000fffe0ff */
[----:B---3--:R-:W-:Y:S01]  /*35d0*/  UIADD3 UR5, UPT, UPT, UR5, 0x1f, URZ ;  /* 0x0000001f05057890 */ /* 0x008fe2000fffe0ff */
[----:B-1----:R-:W1:Y:S01]  /*35e0*/  LDS R0, [UR26+0x180] ;  /* 0x0001801aff007984 */ /* 0x002e620008000800 */
[----:B------:R-:W-:Y:S01]  /*35f0*/  UMOV UR36, 0x0 ;  /* 0x0000000000247882 */ /* 0x000fe20000000000 */
[----:B------:R-:W-:Y:S01]  /*3600*/  UMOV UR37, 0x8100910 ;  /* 0x0810091000257882 */ /* 0x000fe20000000000 */
[----:B------:R-:W-:Y:S02]  /*3610*/  USHF.R.S32.HI UR40, URZ, 0x1f, UR5 ;  /* 0x0000001fff287899 */ /* 0x000fe40008011405 */
[----:B----4-:R-:W-:-:S02]  /*3620*/  UISETP.GE.AND UP4, UPT, UR7, 0x1, UPT ;  /* 0x000000010700788c */ /* 0x010fc4000bf86270 */
[----:B------:R-:W-:Y:S02]  /*3630*/  ULEA.HI UR40, UR40, UR5, URZ, 0x5 ;  /* 0x0000000528287291 */ /* 0x000fe4000f8f28ff */
[----:B------:R-:W-:Y:S02]  /*3640*/  USHF.R.U32.HI UR5, URZ, 0x4, UR4 ;  /* 0x00000004ff057899 */ /* 0x000fe40008011604 */
[----:B------:R-:W-:Y:S02]  /*3650*/  USHF.R.S32.HI UR40, URZ, 0x5, UR40 ;  /* 0x00000005ff287899 */ /* 0x000fe40008011428 */
[----:B------:R-:W-:Y:S02]  /*3660*/  USHF.R.U32.HI UR4, URZ, 0x4, UR6 ;  /* 0x00000004ff047899 */ /* 0x000fe40008011606 */
[----:B------:R-:W-:Y:S02]  /*3670*/  UISETP.LT.AND UP0, UPT, UR40, 0x1, UPT ;  /* 0x000000012800788c */ /* 0x000fe4000bf01270 */
[----:B------:R-:W-:-:S02]  /*3680*/  ULOP3.LUT UR5, UR5, 0x3fff, URZ, 0xc0, !UPT ;  /* 0x00003fff05057892 */ /* 0x000fc4000f8ec0ff */
[----:B------:R-:W-:Y:S02]  /*3690*/  ULOP3.LUT UR4, UR4, 0x3fff, URZ, 0xc0, !UPT ;  /* 0x00003fff04047892 */ /* 0x000fe4000f8ec0ff */
[----:B------:R-:W-:Y:S02]  /*36a0*/  USEL UR41, UR40, 0x1, !UP0 ;  /* 0x0000000128297887 */ /* 0x000fe4000c000000 */
[----:B------:R-:W-:Y:S02]  /*36b0*/  ULOP3.LUT UR28, UR5, 0x10000, URZ, 0xfc, !UPT ;  /* 0x00010000051c7892 */ /* 0x000fe4000f8efcff */
[----:B------:R-:W-:Y:S02]  /*36c0*/  ULOP3.LUT UR29, UR4, 0x10000, URZ, 0xfc, !UPT ;  /* 0x00010000041d7892 */ /* 0x000fe4000f8efcff */
[----:B------:R-:W-:Y:S01]  /*36d0*/  UIADD3 UR41, UPT, UPT, -UR41, URZ, URZ ;  /* 0x000000ff29297290 */ /* 0x000fe2000fffe1ff */
[----:B------:R-:W-:Y:S01]  /*36e0*/  UMOV UR34, 0x0 ;  /* 0x0000000000227882 */ /* 0x000fe20000000000 */
[----:B------:R-:W-:Y:S01]  /*36f0*/  UMOV UR35, 0x8100910 ;  /* 0x0810091000237882 */ /* 0x000fe20000000000 */
[----:B------:R-:W-:Y:S01]  /*3700*/  UMOV UR32, 0x0 ;  /* 0x0000000000207882 */ /* 0x000fe20000000000 */
[----:B------:R-:W-:Y:S01]  /*3710*/  UMOV UR33, 0x8100910 ;  /* 0x0810091000217882 */ /* 0x000fe20000000000 */
[----:B-1----:R-:W-:-:S15]  /*3720*/  R2UR UR42, R0 ;  /* 0x00000000002a72ca */ /* 0x002fde00000e0000 */
.L_x_71:
[----:B------:R-:W-:Y:S02]  /*3730*/  LEA R0, R10, UR26, 0x3 ;  /* 0x0000001a0a007c11 */ /* 0x000fe4000f8e18ff */
[----:B------:R-:W-:Y:S02]  /*3740*/  SHF.L.U32 R2, R9, 0x1f, RZ ;  /* 0x0000001f09027819 */ /* 0x000fe400000006ff */
[----:B------:R-:W-:Y:S01]  /*3750*/  PLOP3.LUT P0, PT, PT, PT, UP4, 0x80, 0x8 ;  /* 0x000000000008781c */ /* 0x000fe20003f0f048 */
[----:B------:R-:W-:Y:S01]  /*3760*/  VIADD R3, R0, 0xe0 ;  /* 0x000000e000037836 */ /* 0x000fe20000000000 */
[----:B-1----:R-:W1:Y:S02]  /*3770*/  SYNCS.PHASECHK.TRANS64.TRYWAIT P1, [R0+URZ+0xd0], R2 ;  /* 0x0000d002000075a7 */ /* 0x002e6400080211ff */
[----:B-1-3--:R-:W-:Y:S09]  /*3780*/  @!P1 BRA `(.L_x_65) ;  /* 0x0000005800609947 */ /* 0x00aff20003800000 */
.L_x_166:
[----:B------:R-:W-:Y:S01]  /*3790*/  LEA R4, R10, UR26, 0x4 ;  /* 0x0000001a0a047c11 */ /* 0x000fe2000f8e20ff */
[----:B------:R-:W-:Y:S01]  /*37a0*/  @UP4 ULEA UR4, UR22, UR26, 0x3 ;  /* 0x0000001a16044291 */ /* 0x000fe2000f8e18ff */
[----:B------:R-:W-:Y:S01]  /*37b0*/  PLOP3.LUT P2, PT, PT, PT, PT, 0x80, 0x8 ;  /* 0x000000000008781c */ /* 0x000fe20003f4f070 */
[----:B------:R-:W-:Y:S01]  /*37c0*/  ULEA UR30, UR31, UR26, 0x3 ;  /* 0x0000001a1f1e7291 */ /* 0x000fe2000f8e18ff */
[----:B------:R-:W-:Y:S01]  /*37d0*/  PRMT R3, RZ, 0x654, R3 ;  /* 0x00000654ff037816 */ /* 0x000fe20000000003 */
[----:B------:R-:W-:Y:S01]  /*37e0*/  ULEA UR11, UR31, UR42, 0x6 ;  /* 0x0000002a1f0b7291 */ /* 0x000fe2000f8e30ff */
[----:B------:R-:W2:Y:S01]  /*37f0*/  LDS.128 R4, [R4+0x160] ;  /* 0x0001600004047984 */ /* 0x000ea20000000c00 */
[----:B-1----:R-:W-:Y:S02]  /*3800*/  @P0 SHF.L.U32 R2, R8, 0x1f, RZ ;  /* 0x0000001f08020819 */ /* 0x002fe400000006ff */
[----:B------:R-:W-:Y:S01]  /*3810*/  SHF.L.U32 R0, R11, 0x1f, RZ ;  /* 0x0000001f0b007819 */ /* 0x000fe200000006ff */
[----:B------:R-:W-:Y:S01]  /*3820*/  @!PT LDS RZ, [RZ] ;  /* 0x00000000fffff984 */ /* 0x000fe20000000800 */
[----:B------:R-:W-:Y:S01]  /*3830*/  @!PT LDS RZ, [RZ] ;  /* 0x00000000fffff984 */ /* 0x000fe20000000800 */
[----:B------:R-:W-:Y:S01]  /*3840*/  @!PT LDS RZ, [RZ] ;  /* 0x00000000fffff984 */ /* 0x000fe20000000800 */
[----:B------:R-:W-:Y:S01]  /*3850*/  @!PT LDS RZ, [RZ] ;  /* 0x00000000fffff984 */ /* 0x000fe20000000800 */
[----:B------:R1:W-:Y:S06]  /*3860*/  MEMBAR.ALL.CTA ;  /* 0x0000000000007992 */ /* 0x0003ec0000008000 */
[----:B-1----:R-:W1:Y:S02]  /*3870*/  FENCE.VIEW.ASYNC.S ;  /* 0x00000000000073c6 */ /* 0x002e640000000000 */
[----:B-1----:R1:W-:Y:S01]  /*3880*/  SYNCS.ARRIVE.TRANS64.RED.A1T0 RZ, [R3+URZ], RZ ;  /* 0x000000ff03ff79a7 */ /* 0x0023e200081004ff */
[----:B------:R1:W3:Y:S01]  /*3890*/  @P0 SYNCS.PHASECHK.TRANS64.TRYWAIT P2, [UR4], R2 ;  /* 0x00000002ff0005a7 */ /* 0x0002e20008041104 */
[----:B--2---:R-:W-:Y:S01]  /*38a0*/  LOP3.LUT P1, RZ, R6, 0x1, RZ, 0xc0, !PT ;  /* 0x0000000106ff7812 */ /* 0x004fe2000782c0ff */
[----:B------:R-:W2:Y:S02]  /*38b0*/  SYNCS.PHASECHK.TRANS64.TRYWAIT P0, [UR30+0x110], R0 ;  /* 0x00011000ff0075a7 */ /* 0x000ea4000800111e */
[----:B-123--:R-:W-:Y:S10]  /*38c0*/  @!P0 BRA `(.L_x_66) ;  /* 0x0000005800248947 */ /* 0x00eff40003800000 */
.L_x_168:
[----:B------:R-:W-:Y:S01]  /*38d0*/  IADD3 R10, PT, PT, R10, 0x1, RZ ;  /* 0x000000010a0a7810 */ /* 0x000fe20007ffe0ff */
[----:B------:R-:W-:Y:S06]  /*38e0*/  BRA.U !UP4, `(.L_x_67) ;  /* 0x000000010cc07547 */ /* 0x000fec000b800000 */
[----:B------:R-:W-:Y:S01]  /*38f0*/  UPLOP3.LUT UP2, UPT, UPT, UPT, UPT, 0x40, 0x4 ;  /* 0x000000000004789c */ /* 0x000fe20003f4e870 */
[----:B------:R-:W-:Y:S01]  /*3900*/  UMOV UR24, UR41 ;  /* 0x0000002900187c82 */ /* 0x000fe20008000000 */
[----:B------:R-:W-:Y:S01]  /*3910*/  UMOV UR23, UR40 ;  /* 0x0000002800177c82 */ /* 0x000fe20008000000 */
[----:B------:R-:W-:-:S08]  /*3920*/  UMOV UR10, UR22 ;  /* 0x00000016000a7c82 */ /* 0x000fd00008000000 */
.L_x_70:
[----:B------:R-:W-:Y:S02]  /*3930*/  UIADD3 UR24, UPT, UPT, UR24, 0x1, URZ ;  /* 0x0000000118187890 */ /* 0x000fe4000fffe0ff */
[----:B--2---:R-:W-:Y:S02]  /*3940*/  ULEA UR5, UR10, UR26, 0x3 ;  /* 0x0000001a0a057291 */ /* 0x004fe4000f8e18ff */
[----:B------:R-:W-:Y:S01]  /*3950*/  UISETP.NE.AND UP3, UPT, UR24, URZ, UPT ;  /* 0x000000ff1800728c */ /* 0x000fe2000bf65270 */
[----:B---3--:R-:W-:Y:S10]  /*3960*/  @P2 BRA `(.L_x_68) ;  /* 0x00000000000c2947 */ /* 0x008ff40003800000 */
[----:B-1----:R-:W-:Y:S04]  /*3970*/  SHF.L.U32 R2, R8, 0x1f, RZ ;  /* 0x0000001f08027819 */ /* 0x002fe800000006ff */
[----:B------:R-:W1:Y:S02]  /*3980*/  SYNCS.PHASECHK.TRANS64.TRYWAIT P0, [UR5], R2 ;  /* 0x00000002ff0075a7 */ /* 0x000e640008001105 */
[----:B-1----:R-:W-:Y:S05]  /*3990*/  @!P0 BRA `(.L_x_69) ;  /* 0x0000005800088947 */ /* 0x002fea0003800000 */
.L_x_68:
[----:B------:R-:W-:Y:S01]  /*39a0*/  UISETP.NE.AND UP0, UPT, UR23, 0x1, UPT ;  /* 0x000000011700788c */ /* 0x000fe2000bf05270 */
[----:B------:R-:W-:Y:S01]  /*39b0*/  PLOP3.LUT P2, PT, PT, PT, PT, 0x80, 0x8 ;  /* 0x000000000008781c */ /* 0x000fe20003f4f070 */
[----:B------:R-:W-:Y:S02]  /*39c0*/  UIADD3 UR4, UPT, UPT, UR10, 0x1, URZ ;  /* 0x000000010a047890 */ /* 0x000fe4000fffe0ff */
[----:B------:R-:W-:Y:S02]  /*39d0*/  UIADD3 UR25, UPT, UPT, UR5, 0x40, URZ ;  /* 0x0000004005197890 */ /* 0x000fe4000fffe0ff */
[----:B------:R-:W-:Y:S01]  /*39e0*/  UISETP.NE.AND UP1, UPT, UR4, 0x8, UPT ;  /* 0x000000080400788c */ /* 0x000fe2000bf25270 */
[----:B------:R-:W-:Y:S01]  /*39f0*/  PLOP3.LUT P0, PT, PT, PT, UP0, 0x80, 0x8 ;  /* 0x000000000008781c */ /* 0x000fe20003f0f008 */
[----:B------:R-:W-:Y:S02]  /*3a00*/  UIADD3 UR23, UPT, UPT, UR23, -0x1, URZ ;  /* 0xffffffff17177890 */ /* 0x000fe4000fffe0ff */
[----:B------:R-:W-:Y:S02]  /*3a10*/  USEL UR6, URZ, 0x1, UP1 ;  /* 0x00000001ff067887 */ /* 0x000fe40008800000 */
[----:B------:R-:W-:Y:S01]  /*3a20*/  USEL UR22, UR4, URZ, UP1 ;  /* 0x000000ff04167287 */ /* 0x000fe20008800000 */
[----:B------:R-:W-:Y:S01]  /*3a30*/  UMOV UR7, 0x40004040 ;  /* 0x4000404000077882 */ /* 0x000fe20000000000 */
[----:B------:R-:W-:Y:S02]  /*3a40*/  UMOV UR5, 0x40004040 ;  /* 0x4000404000057882 */ /* 0x000fe40000000000 */
[----:B------:R-:W-:Y:S01]  /*3a50*/  @UP0 ULEA UR4, UR22, UR26, 0x3 ;  /* 0x0000001a16040291 */ /* 0x000fe2000f8e18ff */
[----:B------:R-:W-:Y:S01]  /*3a60*/  LOP3.LUT R8, R8, UR6, RZ, 0x3c, !PT ;  /* 0x0000000608087c12 */ /* 0x000fe2000f8e3cff */
[----:B------:R-:W-:Y:S01]  /*3a70*/  ULEA UR6, UR10, UR29, 0x9 ;  /* 0x0000001d0a067291 */ /* 0x000fe2000f8e48ff */
[----:B------:R-:W-:Y:S02]  /*3a80*/  UMOV UR21, 0x40004040 ;  /* 0x4000404000157882 */ /* 0x000fe40000000000 */
[----:B-1----:R-:W-:Y:S01]  /*3a90*/  @P0 SHF.L.U32 R0, R8, 0x1f, RZ ;  /* 0x0000001f08000819 */ /* 0x002fe200000006ff */
[----:B------:R-:W-:Y:S02]  /*3aa0*/  UIADD3 UR20, UPT, UPT, UR6, 0x2, URZ ;  /* 0x0000000206147890 */ /* 0x000fe4000fffe0ff */
[----:B------:R-:W-:Y:S01]  /*3ab0*/  UIADD3 UR16, UPT, UPT, UR6, 0x4, URZ ;  /* 0x0000000406107890 */ /* 0x000fe2000fffe0ff */
[----:B------:R2:W3:Y:S01]  /*3ac0*/  @P0 SYNCS.PHASECHK.TRANS64.TRYWAIT P2, [UR4], R0 ;  /* 0x00000000ff0005a7 */ /* 0x0004e20008041104 */
[----:B------:R-:W-:Y:S02]  /*3ad0*/  ULEA UR4, UR10, UR28, 0xa ;  /* 0x0000001c0a047291 */ /* 0x000fe4000f8e50ff */
[----:B------:R-:W-:Y:S02]  /*3ae0*/  UIADD3 UR12, UPT, UPT, UR6, 0x6, URZ ;  /* 0x00000006060c7890 */ /* 0x000fe4000fffe0ff */
[----:B------:R-:W-:Y:S02]  /*3af0*/  UIADD3 UR18, UPT, UPT, UR4, 0x2, URZ ;  /* 0x0000000204127890 */ /* 0x000fe4000fffe0ff */
[----:B------:R-:W-:Y:S02]  /*3b00*/  UIADD3 UR14, UPT, UPT, UR4, 0x4, URZ ;  /* 0x00000004040e7890 */ /* 0x000fe4000fffe0ff */
[----:B------:R-:W-:Y:S01]  /*3b10*/  UIADD3 UR8, UPT, UPT, UR4, 0x6, URZ ;  /* 0x0000000604087890 */ /* 0x000fe2000fffe0ff */
[----:B------:R2:W-:Y:S01]  /*3b20*/  UTCHMMA gdesc[UR4], gdesc[UR6], tmem[UR11], tmem[UR38], idesc[UR39], UP2 ;  /* 0x00ff2606040075ea */ /* 0x0005e2000900000b */
[----:B------:R-:W-:Y:S01]  /*3b30*/  UPLOP3.LUT UP2, UPT, UPT, UPT, UPT, 0x80, 0x8 ;  /* 0x000000000008789c */ /* 0x000fe20003f4f070 */
[----:B------:R-:W-:Y:S01]  /*3b40*/  UMOV UR19, 0x40004040 ;  /* 0x4000404000137882 */ /* 0x000fe20000000000 */
[----:B------:R-:W-:Y:S01]  /*3b50*/  UMOV UR17, 0x40004040 ;  /* 0x4000404000117882 */ /* 0x000fe20000000000 */
[----:B------:R2:W-:Y:S01]  /*3b60*/  UTCHMMA gdesc[UR18], gdesc[UR20], tmem[UR11], tmem[UR36], idesc[UR37], UPT ;  /* 0x00ff2414120075ea */ /* 0x0005e2000b80000b */
[----:B------:R-:W-:Y:S01]  /*3b70*/  UMOV UR15, 0x40004040 ;  /* 0x40004040000f7882 */ /* 0x000fe20000000000 */
[----:B------:R-:W-:Y:S01]  /*3b80*/  UMOV UR13, 0x40004040 ;  /* 0x40004040000d7882 */ /* 0x000fe20000000000 */
[----:B------:R-:W-:Y:S01]  /*3b90*/  UMOV UR9, 0x40004040 ;  /* 0x4000404000097882 */ /* 0x000fe20000000000 */
[----:B------:R2:W-:Y:S01]  /*3ba0*/  UTCHMMA gdesc[UR14], gdesc[UR16], tmem[UR11], tmem[UR34], idesc[UR35], UPT ;  /* 0x00ff22100e0075ea */ /* 0x0005e2000b80000b */
[----:B------:R2:W-:Y:S01]  /*3bb0*/  UTCHMMA gdesc[UR8], gdesc[UR12], tmem[UR11], tmem[UR32], idesc[UR33], UPT ;  /* 0x00ff200c080075ea */ /* 0x0005e2000b80000b */
[----:B------:R2:W-:Y:S01]  /*3bc0*/  UTCBAR.MULTICAST [UR25], URZ, UR27 ;  /* 0x000000ff190073e9 */ /* 0x0005e2000800081b */
[----:B------:R-:W-:Y:S01]  /*3bd0*/  UMOV UR10, UR22 ;  /* 0x00000016000a7c82 */ /* 0x000fe20008000000 */
[----:B------:R-:W-:Y:S05]  /*3be0*/  BRA.U UP3, `(.L_x_70) ;  /* 0xfffffffd03507547 */ /* 0x000fea000b83ffff */
.L_x_67:
[----:B--2---:R-:W-:Y:S01]  /*3bf0*/  UIADD3 UR4, UPT, UPT, UR31, 0x1, URZ ;  /* 0x000000011f047890 */ /* 0x004fe2000fffe0ff */
[C---:B------:R-:W-:Y:S01]  /*3c00*/  ISETP.NE.AND P0, PT, R10.reuse, 0x2, PT ;  /* 0x000000020a00780c */ /* 0x040fe20003f05270 */
[----:B------:R-:W-:Y:S02]  /*3c10*/  UIADD3 UR5, UPT, UPT, UR30, 0xf0, URZ ;  /* 0x000000f01e057890 */ /* 0x000fe4000fffe0ff */
[----:B------:R-:W-:Y:S01]  /*3c20*/  UISETP.NE.AND UP0, UPT, UR4, 0x4, UPT ;  /* 0x000000040400788c */ /* 0x000fe2000bf05270 */
[----:B-1----:R-:W-:Y:S02]  /*3c30*/  SEL R0, RZ, 0x1, P0 ;  /* 0x00000001ff007807 */ /* 0x002fe40000000000 */
[----:B------:R-:W-:Y:S01]  /*3c40*/  SEL R10, R10, RZ, P0 ;  /* 0x000000ff0a0a7207 */ /* 0x000fe20000000000 */
[----:B------:R-:W-:Y:S01]  /*3c50*/  USEL UR6, URZ, 0x1, UP0 ;  /* 0x00000001ff067887 */ /* 0x000fe20008000000 */
[----:B------:R-:W-:Y:S01]  /*3c60*/  LOP3.LUT R9, R9, R0, RZ, 0x3c, !PT ;  /* 0x0000000009097212 */ /* 0x000fe200078e3cff */
[----:B------:R-:W-:Y:S01]  /*3c70*/  USEL UR31, UR4, URZ, UP0 ;  /* 0x000000ff041f7287 */ /* 0x000fe20008000000 */
[----:B------:R1:W-:Y:S03]  /*3c80*/  UTCBAR [UR5], URZ ;  /* 0x000000ff050073e9 */ /* 0x0003e600080000ff */
[----:B------:R-:W-:Y:S01]  /*3c90*/  LOP3.LUT R11, R11, UR6, RZ, 0x3c, !PT ;  /* 0x000000060b0b7c12 */ /* 0x000fe2000f8e3cff */
[----:B------:R-:W-:Y:S07]  /*3ca0*/  @P1 BRA `(.L_x_71) ;  /* 0xfffffff800a01947 */ /* 0x000fee000383ffff */
[----:B------:R-:W2:Y:S01]  /*3cb0*/  S2UR UR8, SR_CgaCtaId ;  /* 0x00000000000879c3 */ /* 0x000ea20000008800 */
[----:B------:R-:W-:Y:S01]  /*3cc0*/  ELECT P0, URZ, PT ;  /* 0x0000000000ff782f */ /* 0x000fe20003800000 */
[----:B------:R-:W-:Y:S01]  /*3cd0*/  IMAD.MOV.U32 R0, RZ, RZ, 0x1 ;  /* 0x00000001ff007424 */ /* 0x000fe200078e00ff */
[----:B------:R-:W-:Y:S01]  /*3ce0*/  UIADD3 UR26, UPT, UPT, UR26, 0x110, URZ ;  /* 0x000001101a1a7890 */ /* 0x000fe2000fffe0ff */
[----:B------:R-:W-:Y:S01]  /*3cf0*/  SHF.L.U32 R2, R11, 0x1f, RZ ;  /* 0x0000001f0b027819 */ /* 0x000fe200000006ff */
[----:B------:R-:W-:-:S03]  /*3d00*/  UMOV UR4, 0x40 ;  /* 0x0000004000047882 */ /* 0x000fc60000000000 */
[----:B------:R-:W-:Y:S01]  /*3d10*/  UVIRTCOUNT.DEALLOC.SMPOOL 0x80 ;  /* 0x000000800000784c */ /* 0x000fe20000000000 */
[----:B--2---:R-:W-:Y:S02]  /*3d20*/  ULEA UR8, UR8, UR4, 0x18 ;  /* 0x0000000408087291 */ /* 0x004fe4000f8ec0ff */
[----:B------:R-:W-:-:S07]  /*3d30*/  ULEA UR4, UR31, UR26, 0x3 ;  /* 0x0000001a1f047291 */ /* 0x000fce000f8e18ff */
[----:B------:R2:W-:Y:S02]  /*3d40*/  @P0 STS.U8 [UR8+0x1c], R0 ;  /* 0x00001c00ff000988 */ /* 0x0005e40008000008 */
[----:B------:R-:W4:Y:S02]  /*3d50*/  SYNCS.PHASECHK.TRANS64.TRYWAIT P0, [UR4], R2 ;  /* 0x00000002ff0075a7 */ /* 0x000f240008001104 */
[----:B--2-4-:R-:W-:Y:S05]  /*3d60*/  @!P0 BRA `(.L_x_72) ;  /* 0x00000054002c8947 */ /* 0x014fea0003800000 */
.L_x_171:
[----:B------:R-:W-:-:S04]  /*3d70*/  UIADD3 UR4, UPT, UPT, UR31, 0x1, URZ ;  /* 0x000000011f047890 */ /* 0x000fc8000fffe0ff */
[----:B------:R-:W-:-:S04]  /*3d80*/  UISETP.NE.AND UP0, UPT, UR4, 0x4, UPT ;  /* 0x000000040400788c */ /* 0x000fc8000bf05270 */
[----:B------:R-:W-:Y:S02]  /*3d90*/  USEL UR6, URZ, 0x1, UP0 ;  /* 0x00000001ff067887 */ /* 0x000fe40008000000 */
[----:B------:R-:W-:-:S04]  /*3da0*/  USEL UR4, UR4, URZ, UP0 ;  /* 0x000000ff04047287 */ /* 0x000fc80008000000 */
[----:B-1----:R-:W-:Y:S01]  /*3db0*/  ULEA UR5, UR4, UR26, 0x3 ;  /* 0x0000001a04057291 */ /* 0x002fe2000f8e18ff */
[----:B--2---:R-:W-:-:S04]  /*3dc0*/  LOP3.LUT R2, R11, UR6, RZ, 0x3c, !PT ;  /* 0x000000060b027c12 */ /* 0x004fc8000f8e3cff */
[----:B------:R-:W-:-:S04]  /*3dd0*/  SHF.L.U32 R3, R2, 0x1f, RZ ;  /* 0x0000001f02037819 */ /* 0x000fc800000006ff */
[----:B------:R-:W1:Y:S02]  /*3de0*/  SYNCS.PHASECHK.TRANS64.TRYWAIT P0, [UR5], R3 ;  /* 0x00000003ff0075a7 */ /* 0x000e640008001105 */
[----:B-1----:R-:W-:Y:S05]  /*3df0*/  @!P0 BRA `(.L_x_73) ;  /* 0x0000005400208947 */ /* 0x002fea0003800000 */
.L_x_173:
        /* <DEDUP_REMOVED lines=9> */
.L_x_175:
[----:B------:R-:W-:-:S04]  /*3e90*/  UIADD3 UR4, UPT, UPT, UR4, 0x1, URZ ;  /* 0x0000000104047890 */ /* 0x000fc8000fffe0ff */
[----:B------:R-:W-:-:S04]  /*3ea0*/  UISETP.NE.AND UP0, UPT, UR4, 0x4, UPT ;  /* 0x000000040400788c */ /* 0x000fc8000bf05270 */
[----:B------:R-:W-:Y:S02]  /*3eb0*/  USEL UR5, URZ, 0x1, UP0 ;  /* 0x00000001ff057887 */ /* 0x000fe40008000000 */
[----:B------:R-:W-:-:S04]  /*3ec0*/  USEL UR4, UR4, URZ, UP0 ;  /* 0x000000ff04047287 */ /* 0x000fc80008000000 */
[----:B------:R-:W-:Y:S01]  /*3ed0*/  ULEA UR4, UR4, UR26, 0x3 ;  /* 0x0000001a04047291 */ /* 0x000fe2000f8e18ff */
[----:B------:R-:W-:-:S04]  /*3ee0*/  LOP3.LUT R2, R2, UR5, RZ, 0x3c, !PT ;  /* 0x0000000502027c12 */ /* 0x000fc8000f8e3cff */
[----:B------:R-:W-:-:S04]  /*3ef0*/  SHF.L.U32 R2, R2, 0x1f, RZ ;  /* 0x0000001f02027819 */ /* 0x000fc800000006ff */
[----:B------:R-:W2:Y:S02]  /*3f00*/  SYNCS.PHASECHK.TRANS64.TRYWAIT P0, [UR4], R2 ;  /* 0x00000002ff0075a7 */ /* 0x000ea40008001104 */
[----:B--2---:R-:W-:Y:S05]  /*3f10*/  @!P0 BRA `(.L_x_75) ;  /* 0x0000005400088947 */ /* 0x004fea0003800000 */
.L_x_177:
[----:B------:R-:W-:Y:S01]  /*3f20*/  NOP ;  /* 0x0000000000007918 */ /* 0x000fe20000000000 */
[----:B-1----:R-:W1:Y:S01]  /*3f30*/  LDS R0, [UR8+0x14] ;  /* 0x00001408ff007984 */ /* 0x002e620008000800 */
[----:B------:R-:W-:Y:S01]  /*3f40*/  ULOP3.LUT UR4, UR42, 0xffff, URZ, 0xc0, !UPT ;  /* 0x0000ffff2a047892 */ /* 0x000fe2000f8ec0ff */
[----:B------:R-:W-:Y:S01]  /*3f50*/  UMOV UR5, 0xffff ;  /* 0x0000ffff00057882 */ /* 0x000fe20000000000 */
[----:B------:R-:W-:Y:S02]  /*3f60*/  UMOV UR6, 0x1 ;  /* 0x0000000100067882 */ /* 0x000fe40000000000 */
[----:B------:R-:W-:-:S04]  /*3f70*/  USHF.R.U32.HI UR4, URZ, 0x5, UR4 ;  /* 0x00000005ff047899 */ /* 0x000fc80008011604 */
[----:B------:R-:W-:Y:S02]  /*3f80*/  USHF.L.U32 UR5, UR5, UR4, URZ ;  /* 0x0000000405057299 */ /* 0x000fe400080006ff */
[----:B------:R-:W-:-:S04]  /*3f90*/  USHF.L.U32 UR4, UR6, UR4, URZ ;  /* 0x0000000406047299 */ /* 0x000fc800080006ff */
[----:B-1----:R-:W-:-:S04]  /*3fa0*/  LOP3.LUT R0, R0, UR5, RZ, 0xc0, !PT ;  /* 0x0000000500007c12 */ /* 0x002fc8000f8ec0ff */
[----:B------:R-:W-:-:S13]  /*3fb0*/  ISETP.NE.AND P0, PT, R0, UR5, PT ;  /* 0x0000000500007c0c */ /* 0x000fda000bf05270 */
[----:B------:R-:W-:Y:S05]  /*3fc0*/  @P0 BRA `(.L_x_76) ;  /* 0x0000000000580947 */ /* 0x000fea0003800000 */
[----:B------:R-:W1:Y:S02]  /*3fd0*/  LDS R0, [UR8+0x18] ;  /* 0x00001808ff007984 */ /* 0x000e640008000800 */
[----:B-1----:R-:W-:-:S04]  /*3fe0*/  LOP3.LUT R0, R0, UR4, RZ, 0xc0, !PT ;  /* 0x0000000400007c12 */ /* 0x002fc8000f8ec0ff */
[----:B------:R-:W-:-:S13]  /*3ff0*/  ISETP.NE.AND P0, PT, R0, UR4, PT ;  /* 0x0000000400007c0c */ /* 0x000fda000bf05270 */
[----:B------:R-:W-:Y:S05]  /*4000*/  @P0 BRA `(.L_x_77) ;  /* 0x00000000003c0947 */ /* 0x000fea0003800000 */
[----:B------:R-:W1:Y:S01]  /*4010*/  S2R R2, SR_LANEID ;  /* 0x0000000000027919 */ /* 0x000e620000000000 */
[----:B------:R-:W-:-:S06]  /*4020*/  ULOP3.LUT UR5, URZ, UR5, URZ, 0x33, !UPT ;  /* 0x00000005ff057292 */ /* 0x000fcc000f8e33ff */
[----:B------:R-:W-:-:S04]  /*4030*/  IMAD.U32 R0, RZ, RZ, UR5 ;  /* 0x00000005ff007e24 */ /* 0x000fc8000f8e00ff */
[----:B------:R2:W4:Y:S02]  /*4040*/  REDUX UR7, R0 ;  /* 0x00000000000773c4 */ /* 0x0005240000000000 */
[----:B------:R1:W-:Y:S01]  /*4050*/  UTCATOMSWS.AND URZ, UR5 ;  /* 0x0000000500ff79e3 */ /* 0x0003e20008000000 */
[----:B--2---:R-:W-:Y:S01]  /*4060*/  LOP3.LUT R0, RZ, UR4, RZ, 0x33, !PT ;  /* 0x00000004ff007c12 */ /* 0x004fe2000f8e33ff */
[----:B------:R-:W-:Y:S02]  /*4070*/  VOTEU.ANY UR4, UPT, PT ;  /* 0x0000000000047886 */ /* 0x000fe400038e0100 */
[----:B------:R-:W-:Y:S02]  /*4080*/  UFLO.U32 UR4, UR4 ;  /* 0x00000004000472bd */ /* 0x000fe400080e0000 */
[----:B------:R-:W2:Y:S04]  /*4090*/  REDUX UR6, R0 ;  /* 0x00000000000673c4 */ /* 0x000ea80000000000 */
[----:B-1----:R-:W-:-:S02]  /*40a0*/  ISETP.EQ.U32.AND P0, PT, R2, UR4, PT ;  /* 0x0000000402007c0c */ /* 0x002fc4000bf02070 */
[----:B----4-:R-:W-:-:S11]  /*40b0*/  MOV R2, UR7 ;  /* 0x0000000700027c02 */ /* 0x010fd60008000f00 */
[----:B------:R1:W-:Y:S01]  /*40c0*/  @P0 ATOMS.AND RZ, [UR8+0x14], R2 ;  /* 0x00001402ffff098c */ /* 0x0003e2000a800008 */
[----:B--2---:R-:W-:-:S05]  /*40d0*/  IMAD.U32 R0, RZ, RZ, UR6 ;  /* 0x00000006ff007e24 */ /* 0x004fca000f8e00ff */
[----:B------:R1:W-:Y:S01]  /*40e0*/  @P0 ATOMS.AND RZ, [UR8+0x18], R0 ;  /* 0x00001800ffff098c */ /* 0x0003e2000a800008 */
[----:B------:R-:W-:Y:S05]  /*40f0*/  BRA `(.L_x_78) ;  /* 0x0000000000147947 */ /* 0x000fea0003800000 */
.L_x_77:
[----:B------:R-:W-:Y:S02]  /*4100*/  MOV R2, 0x4120 ;  /* 0x0000412000027802 */ /* 0x000fe40000000f00 */
[----:B---3-5:R-:W-:Y:S05]  /*4110*/  CALL.REL.NOINC `($__internal_0_$__cuda_sm10x_tcgen05_guardrail_trap_col_being_dealloced_not_returned_by_alloc) ;  /* 0x0000005400f07944 */ /* 0x028fea0003c00000 */
[----:B------:R-:W-:Y:S05]  /*4120*/  BRA `(.L_x_78) ;  /* 0x0000000000087947 */ /* 0x000fea0003800000 */
.L_x_76:
[----:B------:R-:W-:Y:S02]  /*4130*/  MOV R2, 0x4150 ;  /* 0x0000415000027802 */ /* 0x000fe40000000f00 */
[----:B---3-5:R-:W-:Y:S05]  /*4140*/  CALL.REL.NOINC `($__internal_2_$__cuda_sm10x_tcgen05_guardrail_trap_unallocated_columns_being_dealloced) ;  /* 0x0000005400fc7944 */ /* 0x028fea0003c00000 */
.L_x_78:
[----:B------:R-:W-:Y:S01]  /*4150*/  NOP ;  /* 0x0000000000007918 */ /* 0x000fe20000000000 */
[----:B------:R-:W-:Y:S05]  /*4160*/  EXIT ;  /* 0x000000000000794d */ /* 0x000fea0003800000 */
.L_x_60:
[----:B------:R-:W-:-:S09]  /*4170*/  UISETP.NE.OR UP0, UPT, UR17, 0x3, !UP3 ;  /* 0x000000031100788c */ /* 0x000fd2000df05670 */
[----:B------:R-:W-:Y:S05]  /*4180*/  BRA.U UP0, `(.L_x_79) ;  /* 0x00000011005c7547 */ /* 0x000fea000b800000 */
[----:B------:R-:W1:Y:S01]  /*4190*/  S2UR UR10, SR_CgaCtaId ;  /* 0x00000000000a79c3 */ /* 0x000e620000008800 */
[----:B------:R-:W2:Y:S01]  /*41a0*/  LDCU UR31, c[0x0][0x370] ;  /* 0x00006e00ff1f77ac */ /* 0x000ea20008000800 */
[----:B------:R-:W-:Y:S02]  /*41b0*/  HFMA2 R13, -RZ, RZ, 0, 0 ;  /* 0x00000000ff0d7431 */ /* 0x000fe400000001ff */
[----:B------:R-:W-:Y:S01]  /*41c0*/  IMAD.MOV.U32 R15, RZ, RZ, 0x1 ;  /* 0x00000001ff0f7424 */ /* 0x000fe200078e00ff */
[----:B------:R-:W-:Y:S01]  /*41d0*/  MOV R7, 0x2000 ;  /* 0x0000200000077802 */ /* 0x000fe20000000f00 */
[----:B------:R-:W2:Y:S01]  /*41e0*/  LDCU.128 UR44, c[0x0][0xb10] ;  /* 0x00016200ff2c77ac */ /* 0x000ea20008000c00 */
[----:B------:R-:W-:Y:S01]  /*41f0*/  IMAD.MOV.U32 R14, RZ, RZ, RZ ;  /* 0x000000ffff0e7224 */ /* 0x000fe200078e00ff */
[----:B------:R-:W3:Y:S01]  /*4200*/  LDC.64 R16, c[0x0][0x348] ;  /* 0x0000d200ff107b82 */ /* 0x000ee20000000a00 */
[----:B------:R-:W4:Y:S01]  /*4210*/  LDCU UR30, c[0x0][0x374] ;  /* 0x00006e80ff1e77ac */ /* 0x000f220008000800 */
[----:B------:R-:W1:Y:S06]  /*4220*/  LDCU UR15, c[0x0][0xb0c] ;  /* 0x00016180ff0f77ac */ /* 0x000e6c0008000800 */
[----:B------:R-:W3:Y:S01]  /*4230*/  LDC.64 R2, c[0x0][0x888] ;  /* 0x00022200ff027b82 */ /* 0x000ee20000000a00 */
[----:B------:R-:W3:Y:S01]  /*4240*/  LDCU UR49, c[0x0][0xb20] ;  /* 0x00016400ff3177ac */ /* 0x000ee20008000800 */
[----:B------:R-:W3:Y:S06]  /*4250*/  LDCU UR4, c[0x0][0xb30] ;  /* 0x00016600ff0477ac */ /* 0x000eec0008000800 */
[----:B------:R-:W3:Y:S01]  /*4260*/  LDC.64 R4, c[0x0][0x890] ;  /* 0x00022400ff047b82 */ /* 0x000ee20000000a00 */
[----:B------:R-:W-:Y:S01]  /*4270*/  UMOV UR21, 0x400 ;  /* 0x0000040000157882 */ /* 0x000fe20000000000 */
[----:B--2---:R-:W-:-:S02]  /*4280*/  UIMAD.WIDE.U32 UR6, UR31, UR44, URZ ;  /* 0x0000002c1f0672a5 */ /* 0x004fc4000f8e00ff */
[----:B----4-:R-:W-:Y:S02]  /*4290*/  UIMAD.WIDE.U32 UR8, UR30, UR47, URZ ;  /* 0x0000002f1e0872a5 */ /* 0x010fe4000f8e00ff */
[----:B-1----:R-:W-:Y:S02]  /*42a0*/  ULEA UR21, UR10, UR21, 0x18 ;  /* 0x000000150a157291 */ /* 0x002fe4000f8ec0ff */
[----:B------:R-:W-:Y:S02]  /*42b0*/  UPLOP3.LUT UP3, UPT, UPT, UPT, UPT, 0x40, 0x4 ;  /* 0x000000000004789c */ /* 0x000fe40003f6e870 */
[----:B------:R-:W-:Y:S02]  /*42c0*/  UIADD3 UR37, UPT, UPT, UR21, 0x98, URZ ;  /* 0x0000009815257890 */ /* 0x000fe4000fffe0ff */
[----:B------:R-:W-:Y:S02]  /*42d0*/  UIADD3 UR33, UPT, UPT, UR21, 0x80, URZ ;  /* 0x0000008015217890 */ /* 0x000fe4000fffe0ff */
[----:B------:R-:W-:-:S02]  /*42e0*/  UIADD3 UR25, UPT, UPT, UR21, 0x88, URZ ;  /* 0x0000008815197890 */ /* 0x000fc4000fffe0ff */
[----:B------:R-:W-:Y:S01]  /*42f0*/  UIADD3 UR17, UPT, UPT, UR21, 0x90, URZ ;  /* 0x0000009015117890 */ /* 0x000fe2000fffe0ff */
[----:B------:R-:W-:Y:S01]  /*4300*/  UMOV UR6, UR7 ;  /* 0x0000000700067c82 */ /* 0x000fe20008000000 */
[----:B------:R-:W-:Y:S01]  /*4310*/  UMOV UR41, UR9 ;  /* 0x0000000900297c82 */ /* 0x000fe20008000000 */
[----:B------:R-:W-:Y:S02]  /*4320*/  UISETP.GE.AND UP0, UPT, UR42, 0x1, UPT ;  /* 0x000000012a00788c */ /* 0x000fe4000bf06270 */
[----:B------:R-:W-:Y:S01]  /*4330*/  UISETP.NE.AND UP4, UPT, UR42, 0x1, UPT ;  /* 0x000000012a00788c */ /* 0x000fe2000bf85270 */
[----:B------:R-:W1:Y:S01]  /*4340*/  LDCU.64 UR22, c[0x0][0xb28] ;  /* 0x00016500ff1677ac */ /* 0x000e620008000a00 */
[----:B------:R-:W-:Y:S02]  /*4350*/  UISETP.NE.AND UP6, UPT, UR15, 0x1, UPT ;  /* 0x000000010f00788c */ /* 0x000fe4000bfc5270 */
[----:B------:R-:W-:Y:S02]  /*4360*/  UISETP.NE.AND UP5, UPT, UR46, 0x1, UPT ;  /* 0x000000012e00788c */ /* 0x000fe4000bfa5270 */
[----:B------:R-:W-:-:S02]  /*4370*/  UPRMT UR37, UR10, 0x654, UR37 ;  /* 0x000006540a257896 */ /* 0x000fc40008000025 */
[----:B------:R-:W-:Y:S02]  /*4380*/  USHF.R.U32.HI UR43, URZ, UR45, UR6 ;  /* 0x0000002dff2b7299 */ /* 0x000fe40008011606 */
[----:B------:R-:W-:Y:S02]  /*4390*/  UPRMT UR40, UR10, 0x654, UR33 ;  /* 0x000006540a287896 */ /* 0x000fe40008000021 */
[----:B------:R-:W-:Y:S02]  /*43a0*/  UPRMT UR39, UR10, 0x654, UR25 ;  /* 0x000006540a277896 */ /* 0x000fe40008000019 */
[----:B------:R-:W-:Y:S02]  /*43b0*/  UPRMT UR38, UR10, 0x654, UR17 ;  /* 0x000006540a267896 */ /* 0x000fe40008000011 */
[----:B---3--:R-:W-:Y:S02]  /*43c0*/  USHF.R.U32.HI UR41, URZ, UR49, UR41 ;  /* 0x00000031ff297299 */ /* 0x008fe40008011629 */
[----:B------:R-:W-:-:S11]  /*43d0*/  UISETP.NE.AND UP2, UPT, UR4, 0x1, UPT ;  /* 0x000000010400788c */ /* 0x000fd6000bf45270 */
.L_x_90:
[C---:B------:R-:W-:Y:S02]  /*43e0*/  LEA R12, R14.reuse, UR21, 0x3 ;  /* 0x000000150e0c7c11 */ /* 0x040fe4000f8e18ff */
[----:B------:R-:W-:Y:S02]  /*43f0*/  SHF.L.U32 R0, R13, 0x1f, RZ ;  /* 0x0000001f0d007819 */ /* 0x000fe400000006ff */
[----:B------:R-:W-:Y:S02]  /*4400*/  LEA R8, R14, UR21, 0x4 ;  /* 0x000000150e087c11 */ /* 0x000fe4000f8e20ff */
[----:B--2---:R-:W2:Y:S02]  /*4410*/  SYNCS.PHASECHK.TRANS64.TRYWAIT P0, [R12+URZ+0xd0], R0 ;  /* 0x0000d0000c0075a7 */ /* 0x004ea400080011ff */
[----:B--2---:R-:W-:Y:S05]  /*4420*/  @!P0 BRA `(.L_x_80) ;  /* 0x0000004c00dc8947 */ /* 0x004fea0003800000 */
.L_x_178:
[----:B------:R-:W3:Y:S01]  /*4430*/  LDS.128 R8, [R8+0x160] ;  /* 0x0001600008087984 */ /* 0x000ee20000000c00 */
[----:B------:R-:W-:Y:S01]  /*4440*/  UISETP.GE.AND UP0, UPT, UR42, 0x1, UPT ;  /* 0x000000012a00788c */ /* 0x000fe2000bf06270 */
[----:B------:R-:W-:Y:S01]  /*4450*/  @!PT LDS RZ, [RZ] ;  /* 0x00000000fffff984 */ /* 0x000fe20000000800 */
[----:B------:R-:W-:Y:S01]  /*4460*/  @!PT LDS RZ, [RZ] ;  /* 0x00000000fffff984 */ /* 0x000fe20000000800 */
[----:B------:R-:W-:Y:S01]  /*4470*/  @!PT LDS RZ, [RZ] ;  /* 0x00000000fffff984 */ /* 0x000fe20000000800 */
[----:B------:R-:W-:Y:S01]  /*4480*/  @!PT LDS RZ, [RZ] ;  /* 0x00000000fffff984 */ /* 0x000fe20000000800 */
[----:B------:R4:W-:Y:S06]  /*4490*/  MEMBAR.ALL.CTA ;  /* 0x0000000000007992 */ /* 0x0009ec0000008000 */
[----:B----4-:R-:W4:Y:S01]  /*44a0*/  FENCE.VIEW.ASYNC.S ;  /* 0x00000000000073c6 */ /* 0x010f220000000000 */
[----:B---3--:R-:W-:Y:S11]  /*44b0*/  LOP3.LUT P0, RZ, R10, 0x1, RZ, 0xc0, !PT ;  /* 0x000000010aff7812 */ /* 0x008ff6000780c0ff */
[----:B------:R-:W-:Y:S02]  /*44c0*/  @!UPT UIADD3 URZ, UPT, UPT, URZ, URZ, URZ ;  /* 0x000000fffffff290 */ /* 0x000fe4000fffe0ff */
[----:B----4-:R-:W-:Y:S01]  /*44d0*/  VOTEU.ANY UP1, P0 ;  /* 0x0000000000ff7886 */ /* 0x010fe20000020100 */
[----:B------:R-:W-:Y:S11]  /*44e0*/  PLOP3.LUT P0, PT, PT, PT, UP1, 0x80, 0x8 ;  /* 0x000000000008781c */ /* 0x000ff60003f0f018 */
[----:B------:R-:W-:Y:S02]  /*44f0*/  @!UPT UIADD3 URZ, UPT, UPT, URZ, URZ, URZ ;  /* 0x000000fffffff290 */ /* 0x000fe4000fffe0ff */
[----:B--2---:R-:W-:Y:S02]  /*4500*/  @P0 SHF.R.U32.HI R0, RZ, 0x10, R9 ;  /* 0x00000010ff000819 */ /* 0x004fe40000011609 */
[----:B------:R-:W-:Y:S02]  /*4510*/  @P0 MOV R6, R8 ;  /* 0x0000000800060202 */ /* 0x000fe40000000f00 */
[----:B------:R-:W-:Y:S01]  /*4520*/  @P0 R2UR UR4, R0 ;  /* 0x00000000000402ca */ /* 0x000fe200000e0000 */
[----:B------:R-:W-:Y:S01]  /*4530*/  VIADD R0, R12, 0xe0 ;  /* 0x000000e00c007836 */ /* 0x000fe20000000000 */
[----:B------:R-:W-:Y:S02]  /*4540*/  @P0 LOP3.LUT R8, R9, 0xffff, RZ, 0xc0, !PT ;  /* 0x0000ffff09080812 */ /* 0x000fe400078ec0ff */
[----:B------:R-:W-:Y:S02]  /*4550*/  @P0 R2UR UR6, R6 ;  /* 0x00000000060602ca */ /* 0x000fe400000e0000 */
[----:B------:R-:W-:Y:S02]  /*4560*/  PRMT R0, RZ, 0x654, R0 ;  /* 0x00000654ff007816 */ /* 0x000fe40000000000 */
[----:B------:R-:W-:Y:S02]  /*4570*/  @P0 R2UR UR5, R8 ;  /* 0x00000000080502ca */ /* 0x000fe400000e0000 */
[----:B------:R2:W-:Y:S03]  /*4580*/  SYNCS.ARRIVE.TRANS64.RED.A1T0 RZ, [R0+URZ], RZ ;  /* 0x000000ff00ff79a7 */ /* 0x0005e600081004ff */
[----:B------:R-:W-:Y:S04]  /*4590*/  @UP1 UMOV UR29, UR4 ;  /* 0x00000004001d1c82 */ /* 0x000fe80008000000 */
[----:B------:R-:W-:Y:S04]  /*45a0*/  @UP1 UMOV UR14, UR6 ;  /* 0x00000006000e1c82 */ /* 0x000fe80008000000 */
[----:B------:R-:W-:Y:S01]  /*45b0*/  @UP1 UMOV UR13, UR5 ;  /* 0x00000005000d1c82 */ /* 0x000fe20008000000 */
[----:B------:R-:W-:Y:S05]  /*45c0*/  BRA.U !UP0, `(.L_x_81) ;  /* 0x0000000108a47547 */ /* 0x000fea000b800000 */
[----:B------:R-:W-:Y:S02]  /*45d0*/  UIMAD.WIDE.U32 UR18, UR13, UR47, URZ ;  /* 0x0000002f0d1272a5 */ /* 0x000fe4000f8e00ff */
[----:B------:R-:W-:Y:S02]  /*45e0*/  UIMAD.WIDE.U32 UR26, UR14, UR44, URZ ;  /* 0x0000002c0e1a72a5 */ /* 0x000fe4000f8e00ff */
[----:B------:R-:W-:Y:S02]  /*45f0*/  USEL UR4, UR30, UR41, !UP5 ;  /* 0x000000291e047287 */ /* 0x000fe4000e800000 */
[----:B------:R-:W-:Y:S02]  /*4600*/  USEL UR7, UR31, UR43, !UP6 ;  /* 0x0000002b1f077287 */ /* 0x000fe4000f000000 */
[----:B-1----:R-:W-:Y:S02]  /*4610*/  UIMAD.WIDE.U32 UR8, UR4, UR22, URZ ;  /* 0x00000016040872a5 */ /* 0x002fe4000f8e00ff */
[----:B------:R-:W-:Y:S01]  /*4620*/  UIMAD.WIDE.U32 UR10, UR7, UR22, URZ ;  /* 0x00000016070a72a5 */ /* 0x000fe2000f8e00ff */
[----:B------:R-:W-:Y:S02]  /*4630*/  UMOV UR5, UR19 ;  /* 0x0000001300057c82 */ /* 0x000fe40008000000 */
[----:B------:R-:W-:Y:S03]  /*4640*/  USHF.R.U32.HI UR6, URZ, UR49, UR5 ;  /* 0x00000031ff067299 */ /* 0x000fe60008011605 */
[----:B------:R-:W-:Y:S01]  /*4650*/  UMOV UR5, UR27 ;  /* 0x0000001b00057c82 */ /* 0x000fe20008000000 */
[----:B------:R-:W-:Y:S02]  /*4660*/  USEL UR6, UR13, UR6, !UP5 ;  /* 0x000000060d067287 */ /* 0x000fe4000e800000 */
[----:B------:R-:W-:Y:S03]  /*4670*/  USHF.R.U32.HI UR12, URZ, UR45, UR5 ;  /* 0x0000002dff0c7299 */ /* 0x000fe60008011605 */
[----:B------:R-:W-:Y:S02]  /*4680*/  UMOV UR5, UR9 ;  /* 0x0000000900057c82 */ /* 0x000fe40008000000 */
[----:B------:R-:W-:Y:S03]  /*4690*/  @UP4 USHF.R.U32.HI UR4, URZ, UR23, UR5 ;  /* 0x00000017ff044299 */ /* 0x000fe60008011605 */
[----:B------:R-:W-:Y:S01]  /*46a0*/  UMOV UR5, UR11 ;  /* 0x0000000b00057c82 */ /* 0x000fe20008000000 */
[----:B------:R-:W-:Y:S02]  /*46b0*/  UIMAD UR4, UR42, UR4, URZ ;  /* 0x000000042a0472a4 */ /* 0x000fe4000f8e02ff */
[----:B------:R-:W-:Y:S02]  /*46c0*/  @UP4 USHF.R.U32.HI UR7, URZ, UR23, UR5 ;  /* 0x00000017ff074299 */ /* 0x000fe40008011605 */
[----:B------:R-:W-:Y:S02]  /*46d0*/  UIMAD.WIDE.U32 UR10, UR6, UR22, URZ ;  /* 0x00000016060a72a5 */ /* 0x000fe4000f8e00ff */
[----:B------:R-:W-:Y:S02]  /*46e0*/  USEL UR5, UR14, UR12, !UP6 ;  /* 0x0000000c0e057287 */ /* 0x000fe4000f000000 */
[----:B------:R-:W-:Y:S02]  /*46f0*/  UIMAD UR8, UR42, UR7, URZ ;  /* 0x000000072a0872a4 */ /* 0x000fe4000f8e02ff */
[----:B------:R-:W-:Y:S03]  /*4700*/  UISETP.GE.AND UP0, UPT, UR6, UR4, UPT ;  /* 0x000000040600728c */ /* 0x000fe6000bf06270 */
[----:B------:R-:W-:Y:S01]  /*4710*/  UMOV UR4, UR11 ;  /* 0x0000000b00047c82 */ /* 0x000fe20008000000 */
[----:B------:R-:W-:Y:S02]  /*4720*/  UISETP.GE.OR UP0, UPT, UR5, UR8, UP0 ;  /* 0x000000080500728c */ /* 0x000fe40008706670 */
[----:B------:R-:W-:Y:S02]  /*4730*/  USHF.R.U32.HI UR4, URZ, UR23, UR4 ;  /* 0x00000017ff047299 */ /* 0x000fe40008011604 */
[----:B------:R-:W-:Y:S02]  /*4740*/  UIMAD.WIDE.U32 UR8, UR5, UR22, URZ ;  /* 0x00000016050872a5 */ /* 0x000fe4000f8e00ff */
[----:B------:R-:W-:Y:S04]  /*4750*/  USEL UR10, UR6, UR4, !UP4 ;  /* 0x00000004060a7287 */ /* 0x000fe8000e000000 */
[----:B------:R-:W-:Y:S01]  /*4760*/  UIADD3 UR11, UPT, UPT, -UR10, URZ, URZ ;  /* 0x000000ff0a0b7290 */ /* 0x000fe2000fffe1ff */
[----:B------:R-:W-:Y:S02]  /*4770*/  @!UP0 UMOV UR4, UR9 ;  /* 0x0000000900048c82 */ /* 0x000fe40008000000 */
[----:B------:R-:W-:Y:S02]  /*4780*/  @!UP0 USHF.R.U32.HI UR4, URZ, UR23, UR4 ;  /* 0x00000017ff048299 */ /* 0x000fe40008011604 */
[----:B------:R-:W-:Y:S02]  /*4790*/  UIMAD UR8, UR42, UR11, UR6 ;  /* 0x0000000b2a0872a4 */ /* 0x000fe4000f8e0206 */
[----:B------:R-:W-:Y:S04]  /*47a0*/  @!UP0 USEL UR4, UR5, UR4, !UP4 ;  /* 0x0000000405048287 */ /* 0x000fe8000e000000 */
[----:B------:R-:W-:Y:S02]  /*47b0*/  @!UP0 UIMAD UR8, UR7, UR8, UR4 ;  /* 0x00000008070882a4 */ /* 0x000fe4000f8e0204 */
[----:B------:R-:W-:Y:S02]  /*47c0*/  @!UP0 UIADD3 UR9, UPT, UPT, UR10, -UR4, URZ ;  /* 0x800000040a098290 */ /* 0x000fe4000fffe0ff */
[----:B------:R-:W-:Y:S02]  /*47d0*/  UIADD3 UR4, UPT, UPT, -UR5, URZ, URZ ;  /* 0x000000ff05047290 */ /* 0x000fe4000fffe1ff */
[----:B------:R-:W-:Y:S02]  /*47e0*/  UIADD3 UR7, UPT, UPT, -UR6, URZ, URZ ;  /* 0x000000ff06077290 */ /* 0x000fe4000fffe1ff */
[----:B------:R-:W-:Y:S02]  /*47f0*/  @!UP0 UIMAD UR6, UR9, UR42, UR5 ;  /* 0x0000002a090682a4 */ /* 0x000fe4000f8e0205 */
[----:B------:R-:W-:Y:S02]  /*4800*/  UIMAD UR14, UR15, UR4, UR14 ;  /* 0x000000040f0e72a4 */ /* 0x000fe4000f8e020e */
[----:B------:R-:W-:Y:S01]  /*4810*/  UIMAD UR13, UR46, UR7, UR13 ;  /* 0x000000072e0d72a4 */ /* 0x000fe2000f8e020d */
[----:B------:R-:W-:Y:S02]  /*4820*/  @!UP0 UMOV UR5, UR8 ;  /* 0x0000000800058c82 */ /* 0x000fe40008000000 */
[----:B------:R-:W-:Y:S02]  /*4830*/  UIMAD UR14, UR5, UR15, UR14 ;  /* 0x0000000f050e72a4 */ /* 0x000fe4000f8e020e */
[----:B------:R-:W-:Y:S11]  /*4840*/  UIMAD UR13, UR6, UR46, UR13 ;  /* 0x0000002e060d72a4 */ /* 0x000ff6000f8e020d */
[----:B------:R-:W-:Y:S01]  /*4850*/  @!UPT UIADD3 URZ, UPT, UPT, URZ, URZ, URZ ;  /* 0x000000fffffff290 */ /* 0x000fe2000fffe0ff */
.L_x_81:
[----:B------:R-:W3:Y:S01]  /*4860*/  @!UP2 LDCU.128 UR8, c[0x0][0xb10] ;  /* 0x00016200ff08a7ac */ /* 0x000ee20008000c00 */
[C---:B------:R-:W-:Y:S02]  /*4870*/  ISETP.NE.U32.AND P1, PT, R4.reuse, RZ, PT ;  /* 0x000000ff0400720c */ /* 0x040fe40003f25070 */
[----:B------:R-:W-:Y:S02]  /*4880*/  ISETP.NE.U32.AND P0, PT, R4, RZ, PT ;  /* 0x000000ff0400720c */ /* 0x000fe40003f05070 */
[C---:B------:R-:W-:Y:S02]  /*4890*/  ISETP.NE.AND.EX P1, PT, R5.reuse, RZ, PT, P1 ;  /* 0x000000ff0500720c */ /* 0x040fe40003f25310 */
[----:B------:R-:W-:Y:S01]  /*48a0*/  ISETP.NE.AND.EX P0, PT, R5, RZ, PT, P0 ;  /* 0x000000ff0500720c */ /* 0x000fe20003f05300 */
[----:B------:R-:W4:Y:S01]  /*48b0*/  @!UP2 LDCU UR5, c[0x0][0xb0c] ;  /* 0x00016180ff05a7ac */ /* 0x000f220008000800 */
[----:B------:R-:W-:Y:S01]  /*48c0*/  SHF.L.U32 R9, R15, 0x1f, RZ ;  /* 0x0000001f0f097819 */ /* 0x000fe200000006ff */
[----:B------:R-:W-:Y:S02]  /*48d0*/  USHF.L.U32 UR35, UR16, 0x7, URZ ;  /* 0x0000000710237899 */ /* 0x000fe400080006ff */
[----:B------:R-:W-:Y:S02]  /*48e0*/  USHF.L.U32 UR34, UR20, 0x6, URZ ;  /* 0x0000000614227899 */ /* 0x000fe400080006ff */
[----:B---3--:R-:W-:Y:S07]  /*48f0*/  UIMAD.WIDE.U32 UR6, UR14, UR8, URZ ;  /* 0x000000080e0672a5 */ /* 0x008fee000f8e00ff */
[----:B------:R-:W-:Y:S01]  /*4900*/  @!UP2 UMOV UR4, UR7 ;  /* 0x000000070004ac82 */ /* 0x000fe20008000000 */
[----:B----4-:R-:W-:Y:S02]  /*4910*/  @!UP2 UISETP.NE.AND UP0, UPT, UR5, 0x1, UPT ;  /* 0x000000010500a88c */ /* 0x010fe4000bf05270 */
[----:B------:R-:W-:Y:S02]  /*4920*/  @!UP2 USHF.R.U32.HI UR4, URZ, UR9, UR4 ;  /* 0x00000009ff04a299 */ /* 0x000fe40008011604 */
[----:B------:R-:W-:Y:S02]  /*4930*/  UIMAD.WIDE.U32 UR6, UR13, UR11, URZ ;  /* 0x0000000b0d0672a5 */ /* 0x000fe4000f8e00ff */
[----:B------:R-:W-:Y:S02]  /*4940*/  @!UP2 USEL UR8, UR14, UR4, !UP0 ;  /* 0x000000040e08a287 */ /* 0x000fe4000c000000 */
[----:B------:R-:W-:Y:S03]  /*4950*/  @!UP2 UISETP.NE.AND UP0, UPT, UR10, 0x1, UPT ;  /* 0x000000010a00a88c */ /* 0x000fe6000bf05270 */
[----:B------:R-:W-:Y:S02]  /*4960*/  @!UP2 UMOV UR6, UR7 ;  /* 0x000000070006ac82 */ /* 0x000fe40008000000 */
[----:B------:R-:W3:Y:S02]  /*4970*/  @!UP2 LDCU UR4, c[0x0][0xb20] ;  /* 0x00016400ff04a7ac */ /* 0x000ee40008000800 */
[----:B---3--:R-:W-:Y:S04]  /*4980*/  @!UP2 USHF.R.U32.HI UR6, URZ, UR4, UR6 ;  /* 0x00000004ff06a299 */ /* 0x008fe80008011606 */
[----:B------:R-:W-:Y:S04]  /*4990*/  @!UP2 USEL UR6, UR13, UR6, !UP0 ;  /* 0x000000060d06a287 */ /* 0x000fe8000c000000 */
[----:B------:R-:W-:Y:S02]  /*49a0*/  @!UP2 UIADD3 UR4, UPT, UPT, -UR8, UR6, URZ ;  /* 0x000000060804a290 */ /* 0x000fe4000fffe1ff */
[----:B------:R-:W-:Y:S02]  /*49b0*/  @!UP2 UIADD3 UR6, UPT, UPT, UR8, -UR6, URZ ;  /* 0x800000060806a290 */ /* 0x000fe4000fffe0ff */
[----:B------:R-:W-:Y:S02]  /*49c0*/  @!UP2 UIMAD UR14, UR4, UR5, UR14 ;  /* 0x00000005040ea2a4 */ /* 0x000fe4000f8e020e */
[----:B------:R-:W-:Y:S01]  /*49d0*/  @!UP2 UIMAD UR13, UR6, UR10, UR13 ;  /* 0x0000000a060da2a4 */ /* 0x000fe2000f8e020d */
[----:B------:R-:W-:Y:S11]  /*49e0*/  BRA.U UP3, `(.L_x_82) ;  /* 0x0000000103107547 */ /* 0x000ff6000b800000 */
[----:B------:R-:W-:Y:S04]  /*49f0*/  MOV R6, UR48 ;  /* 0x0000003000067c02 */ /* 0x000fe80008000f00 */
[----:B------:R-:W-:Y:S04]  /*4a00*/  SHF.L.U32 R6, R6, 0x1f, RZ ;  /* 0x0000001f06067819 */ /* 0x000fe800000006ff */
[----:B------:R-:W3:Y:S02]  /*4a10*/  SYNCS.PHASECHK.TRANS64.TRYWAIT P2, [UR21+0xc8], R6 ;  /* 0x0000c806ff0075a7 */ /* 0x000ee40008041115 */
[----:B---3--:R-:W-:Y:S05]  /*4a20*/  @!P2 BRA `(.L_x_83) ;  /* 0x000000480070a947 */ /* 0x008fea0003800000 */
.L_x_82:
[----:B------:R-:W-:Y:S05]  /*4a30*/  @!P1 BRA `(.L_x_84) ;  /* 0x0000000000309947 */ /* 0x000fea0003800000 */
[----:B------:R-:W-:Y:S01]  /*4a40*/  ISETP.NE.U32.AND P1, PT, R2, RZ, PT ;  /* 0x000000ff0200720c */ /* 0x000fe20003f25070 */
[----:B------:R-:W3:Y:S01]  /*4a50*/  LDCU.64 UR4, c[0x0][0x358] ;  /* 0x00006b00ff0477ac */ /* 0x000ee20008000a00 */
[----:B------:R-:W-:Y:S02]  /*4a60*/  IMAD.MOV.U32 R52, RZ, RZ, 0x1 ;  /* 0x00000001ff347424 */ /* 0x000fe400078e00ff */
[----:B------:R-:W-:Y:S11]  /*4a70*/  ISETP.NE.AND.EX P1, PT, R3, RZ, PT, P1 ;  /* 0x000000ff0300720c */ /* 0x000ff60003f25310 */
[----:B------:R-:W-:Y:S02]  /*4a80*/  @!UPT UIADD3 URZ, UPT, UPT, URZ, URZ, URZ ;  /* 0x000000fffffff290 */ /* 0x000fe4000fffe0ff */
[----:B------:R-:W4:Y:S01]  /*4a90*/  @P1 LDC.64 R10, c[0x0][0x888] ;  /* 0x00022200ff0a1b82 */ /* 0x000f220000000a00 */
[----:B--2---:R-:W-:Y:S04]  /*4aa0*/  @P1 IMAD R0, R4, UR36, RZ ;  /* 0x0000002404001c24 */ /* 0x004fe8000f8e02ff */
[----:B----4-:R-:W-:Y:S04]  /*4ab0*/  @P1 IMAD.WIDE R10, R0, 0x4, R10 ;  /* 0x00000004000a1825 */ /* 0x010fe800078e020a */
[----:B------:R-:W-:Y:S01]  /*4ac0*/  HFMA2 R0, -RZ, RZ, 0, 5.9604644775390625e-08 ;  /* 0x00000001ff007431 */ /* 0x000fe200000001ff */
[----:B---3-5:R3:W5:Y:S04]  /*4ad0*/  @P1 LDG.E R27, desc[UR4][R10.64] ;  /* 0x000000040a1b1981 */ /* 0x028768000c1e1900 */
[----:B------:R-:W-:Y:S01]  /*4ae0*/  @!P1 PRMT R52, R0, 0x7610, R52 ;  /* 0x0000761000349816 */ /* 0x000fe20000000034 */
[----:B---3--:R-:W4:Y:S06]  /*4af0*/  @!P1 LDC R27, c[0x0][0x880] ;  /* 0x00022000ff1b9b82 */ /* 0x008f2c0000000800 */
.L_x_84:
[----:B----45:R-:W-:Y:S01]  /*4b00*/  @!P0 FSETP.EQ.AND P1, PT, R27, RZ, PT ;  /* 0x000000ff1b00820b */ /* 0x030fe20003f22000 */
[----:B------:R-:W-:Y:S01]  /*4b10*/  @!UPT UIADD3 URZ, UPT, UPT, URZ, URZ, URZ ;  /* 0x000000fffffff290 */ /* 0x000fe2000fffe0ff */
[----:B------:R-:W-:Y:S11]  /*4b20*/  @!P0 BRA `(.L_x_85) ;  /* 0x0000000000188947 */ /* 0x000ff60003800000 */
[----:B------:R-:W-:Y:S02]  /*4b30*/  LOP3.LUT P0, RZ, R52, 0xff, RZ, 0xc0, !PT ;  /* 0x000000ff34ff7812 */ /* 0x000fe4000780c0ff */
[----:B------:R-:W-:Y:S04]  /*4b40*/  ISETP.NE.U32.AND P1, PT, R2, RZ, PT ;  /* 0x000000ff0200720c */ /* 0x000fe80003f25070 */
[----:B------:R-:W-:Y:S04]  /*4b50*/  ISETP.NE.AND.EX P1, PT, R3, RZ, PT, P1 ;  /* 0x000000ff0300720c */ /* 0x000fe80003f25310 */
[----:B------:R-:W-:Y:S03]  /*4b60*/  PLOP3.LUT P1, PT, P1, PT, PT, 0x8, 0x80 ;  /* 0x000000000080781c */ /* 0x000fe60000f2e170 */
[----:B------:R-:W-:Y:S11]  /*4b70*/  @P0 FSETP.EQ.AND P1, PT, R27, RZ, PT ;  /* 0x000000ff1b00020b */ /* 0x000ff60003f22000 */
[----:B------:R-:W-:Y:S02]  /*4b80*/  @!UPT UIADD3 URZ, UPT, UPT, URZ, URZ, URZ ;  /* 0x000000fffffff290 */ /* 0x000fe4000fffe0ff */
.L_x_85:
[----:B------:R-:W3:Y:S01]  /*4b90*/  SYNCS.PHASECHK.TRANS64.TRYWAIT P2, [UR21+0xa0], R9 ;  /* 0x0000a009ff0075a7 */ /* 0x000ee20008041115 */
[----:B------:R-:W-:Y:S04]  /*4ba0*/  ELECT P0, URZ, PT ;  /* 0x0000000000ff782f */ /* 0x000fe80003800000 */
[----:B------:R-:W-:Y:S11]  /*4bb0*/  PLOP3.LUT P1, PT, P1, P0, PT, 0xf2, 0x2f ;  /* 0x00000000002f781c */ /* 0x000ff60000f21e72 */
[----:B------:R-:W-:Y:S02]  /*4bc0*/  @!UPT UIADD3 URZ, UPT, UPT, URZ, URZ, URZ ;  /* 0x000000fffffff290 */ /* 0x000fe4000fffe0ff */
[----:B------:R-:W-:Y:S05]  /*4bd0*/  @!P1 IADD3 R8, P0, PT, R16, 0x580, RZ ;  /* 0x0000058010089810 */ /* 0x000fea0007f1e0ff */
[----:B--2---:R-:W-:Y:S01]  /*4be0*/  @!P1 IMAD.X R6, RZ, RZ, R17, P0 ;  /* 0x000000ffff069224 */ /* 0x004fe200000e0611 */
[----:B---3--:R-:W-:Y:S07]  /*4bf0*/  @!P2 BRA `(.L_x_86) ;  /* 0x000000480014a947 */ /* 0x008fee0003800000 */
.L_x_181:
[----:B------:R-:W-:Y:S01]  /*4c00*/  @!P1 R2UR UR5, R8 ;  /* 0x00000000080592ca */ /* 0x000fe200000e0000 */
[----:B------:R-:W-:Y:S01]  /*4c10*/  VOTEU.ALL UP0, P1 ;  /* 0x0000000000ff7886 */ /* 0x000fe20000800000 */
[----:B------:R-:W-:Y:S01]  /*4c20*/  @!P1 R2UR UR4, R6 ;  /* 0x00000000060492ca */ /* 0x000fe200000e0000 */
[----:B--2---:R-:W-:Y:S01]  /*4c30*/  @!P1 IMAD.MOV.U32 R0, RZ, RZ, 0x2000 ;  /* 0x00002000ff009424 */ /* 0x004fe200078e00ff */
[----:B------:R-:W-:Y:S01]  /*4c40*/  UMOV UR6, 0x0 ;  /* 0x0000000000067882 */ /* 0x000fe20000000000 */
[----:B------:R-:W-:Y:S01]  /*4c50*/  UMOV UR7, 0x10000000 ;  /* 0x1000000000077882 */ /* 0x000fe20000000000 */
[----:B------:R-:W-:Y:S01]  /*4c60*/  @!UP0 UIADD3 UR32, UPT, UPT, UR21, 0x200, URZ ;  /* 0x0000020015208890 */ /* 0x000fe2000fffe0ff */
[----:B------:R-:W-:Y:S01]  /*4c70*/  @!P1 IADD3 R8, P0, PT, R16, 0x580, RZ ;  /* 0x0000058010089810 */ /* 0x000fe20007f1e0ff */
[----:B------:R-:W-:Y:S04]  /*4c80*/  VOTEU.ALL UP0, P1 ;  /* 0x0000000000ff7886 */ /* 0x000fe80000800000 */
[----:B------:R-:W-:Y:S02]  /*4c90*/  @!P1 IMAD.X R6, RZ, RZ, R17, P0 ;  /* 0x000000ffff069224 */ /* 0x000fe400000e0611 */
[----:B------:R-:W-:Y:S02]  /*4ca0*/  IMAD.U32 R10, RZ, RZ, UR5 ;  /* 0x00000005ff0a7e24 */ /* 0x000fe4000f8e00ff */
[----:B------:R-:W-:Y:S03]  /*4cb0*/  IMAD.U32 R11, RZ, RZ, UR4 ;  /* 0x00000004ff0b7e24 */ /* 0x000fe6000f8e00ff */
[----:B------:R-:W-:Y:S02]  /*4cc0*/  @!P1 R2UR UR4, R10 ;  /* 0x000000000a0492ca */ /* 0x000fe400000e0000 */
[----:B------:R-:W-:Y:S11]  /*4cd0*/  @!P1 R2UR UR5, R11 ;  /* 0x000000000b0592ca */ /* 0x000ff600000e0000 */
[----:B------:R-:W-:Y:S02]  /*4ce0*/  @!UPT UIADD3 URZ, UPT, UPT, URZ, URZ, URZ ;  /* 0x000000fffffff290 */ /* 0x000fe4000fffe0ff */
[----:B------:R2:W-:Y:S01]  /*4cf0*/  @!UP0 UTMALDG.3D [UR32], [UR4], desc[UR6] ;  /* 0x00000620040085b4 */ /* 0x0005e20008011000 */
[----:B------:R2:W-:Y:S01]  /*4d00*/  @!P1 SYNCS.ARRIVE.TRANS64.RED.A0TR RZ, [UR21+0x80], R0 ;  /* 0x00008000ffff99a7 */ /* 0x0005e20008300415 */
[----:B------:R-:W-:Y:S01]  /*4d10*/  SYNCS.ARRIVE.TRANS64.RED.A1T0 RZ, [UR40], RZ ;  /* 0x000000ffffff79a7 */ /* 0x000fe20008100428 */
[----:B------:R-:W3:Y:S02]  /*4d20*/  SYNCS.PHASECHK.TRANS64.TRYWAIT P2, [UR21+0xa8], R9 ;  /* 0x0000a809ff0075a7 */ /* 0x000ee40008041115 */
[----:B--23--:R-:W-:Y:S05]  /*4d30*/  @!P2 BRA `(.L_x_87) ;  /* 0x0000004400dca947 */ /* 0x00cfea0003800000 */
.L_x_183:
        /* <DEDUP_REMOVED lines=8> */
[----:B------:R-:W-:Y:S01]  /*4dc0*/  @!UP0 UIADD3 UR24, UPT, UPT, UR21, 0x2200, URZ ;  /* 0x0000220015188890 */ /* 0x000fe2000fffe0ff */
[----:B------:R-:W-:Y:S01]  /*4dd0*/  VOTEU.ALL UP0, P1 ;  /* 0x0000000000ff7886 */ /* 0x000fe20000800000 */
[----:B------:R-:W-:Y:S01]  /*4de0*/  UMOV UR27, UR35 ;  /* 0x00000023001b7c82 */ /* 0x000fe20008000000 */
[----:B------:R-:W-:Y:S02]  /*4df0*/  UMOV UR28, UR36 ;  /* 0x00000024001c7c82 */ /* 0x000fe40008000000 */
[----:B------:R-:W-:Y:S02]  /*4e00*/  IMAD.U32 R10, RZ, RZ, UR5 ;  /* 0x00000005ff0a7e24 */ /* 0x000fe4000f8e00ff */
[----:B------:R-:W-:Y:S02]  /*4e10*/  IMAD.U32 R11, RZ, RZ, UR4 ;  /* 0x00000004ff0b7e24 */ /* 0x000fe4000f8e00ff */
[----:B------:R-:W-:Y:S01]  /*4e20*/  @!P1 IMAD.X R6, RZ, RZ, R17, P0 ;  /* 0x000000ffff069224 */ /* 0x000fe200000e0611 */
        /* <DEDUP_REMOVED lines=8> */
.L_x_185:
[----:B------:R-:W-:Y:S01]  /*4eb0*/  @!P1 R2UR UR5, R8 ;  /* 0x00000000080592ca */ /* 0x000fe200000e0000 */
[----:B------:R-:W-:Y:S01]  /*4ec0*/  VOTEU.ALL UP0, P1 ;  /* 0x0000000000ff7886 */ /* 0x000fe20000800000 */
[----:B------:R-:W-:Y:S01]  /*4ed0*/  @!P1 R2UR UR4, R6 ;  /* 0x00000000060492ca */ /* 0x000fe200000e0000 */
[----:B--2---:R-:W-:Y:S01]  /*4ee0*/  @!P1 IMAD.MOV.U32 R0, RZ, RZ, 0x2000 ;  /* 0x00002000ff009424 */ /* 0x004fe200078e00ff */
[----:B------:R-:W-:Y:S01]  /*4ef0*/  UMOV UR6, 0x0 ;  /* 0x0000000000067882 */ /* 0x000fe20000000000 */
[----:B------:R-:W-:Y:S01]  /*4f00*/  UMOV UR7, 0x10000000 ;  /* 0x1000000000077882 */ /* 0x000fe20000000000 */
[----:B------:R-:W-:Y:S01]  /*4f10*/  @!UP0 UIADD3 UR18, UPT, UPT, UR34, 0x20, URZ ;  /* 0x0000002022128890 */ /* 0x000fe2000fffe0ff */
[----:B------:R-:W-:Y:S01]  /*4f20*/  VIADD R14, R14, 0x1 ;  /* 0x000000010e0e7836 */ /* 0x000fe20000000000 */
[----:B------:R-:W-:Y:S01]  /*4f30*/  @!UP0 UIADD3 UR16, UPT, UPT, UR21, 0x4200, URZ ;  /* 0x0000420015108890 */ /* 0x000fe2000fffe0ff */
[----:B------:R-:W-:Y:S01]  /*4f40*/  VOTEU.ALL UP0, P1 ;  /* 0x0000000000ff7886 */ /* 0x000fe20000800000 */
[----:B------:R-:W-:Y:S01]  /*4f50*/  UMOV UR19, UR35 ;  /* 0x0000002300137c82 */ /* 0x000fe20008000000 */
[----:B------:R-:W-:Y:S02]  /*4f60*/  UMOV UR20, UR36 ;  /* 0x0000002400147c82 */ /* 0x000fe40008000000 */
        /* <DEDUP_REMOVED lines=10> */
.L_x_187:
[----:B------:R-:W-:Y:S01]  /*5010*/  @!P1 IADD3 R6, P0, PT, R16, 0x580, RZ ;  /* 0x0000058010069810 */ /* 0x000fe20007f1e0ff */
[----:B------:R-:W-:Y:S01]  /*5020*/  VOTEU.ALL UP0, P1 ;  /* 0x0000000000ff7886 */ /* 0x000fe20000800000 */
[----:B------:R-:W-:Y:S01]  /*5030*/  UMOV UR6, 0x0 ;  /* 0x0000000000067882 */ /* 0x000fe20000000000 */
[----:B------:R-:W-:Y:S01]  /*5040*/  UMOV UR7, 0x10000000 ;  /* 0x1000000000077882 */ /* 0x000fe20000000000 */
[----:B------:R-:W-:Y:S01]  /*5050*/  @!P1 R2UR UR5, R6 ;  /* 0x00000000060592ca */ /* 0x000fe200000e0000 */
[----:B--2---:R-:W-:Y:S01]  /*5060*/  @!P1 IMAD.X R0, RZ, RZ, R17, P0 ;  /* 0x000000ffff009224 */ /* 0x004fe200000e0611 */
[----:B------:R-:W-:Y:S01]  /*5070*/  @!UP0 UIADD3 UR10, UPT, UPT, UR34, 0x30, URZ ;  /* 0x00000030220a8890 */ /* 0x000fe2000fffe0ff */
[----:B------:R-:W-:Y:S01]  /*5080*/  R2UR UR18, R54 ;  /* 0x00000000361272ca */ /* 0x000fe200000e0000 */
[----:B------:R-:W-:Y:S01]  /*5090*/  @!UP0 UIADD3 UR8, UPT, UPT, UR21, 0x6200, URZ ;  /* 0x0000620015088890 */ /* 0x000fe2000fffe0ff */
[----:B------:R-:W-:Y:S01]  /*50a0*/  R2UR UR16, R55 ;  /* 0x00000000371072ca */ /* 0x000fe200000e0000 */
[----:B------:R-:W-:Y:S01]  /*50b0*/  @!UP0 UIADD3 UR9, UPT, UPT, UR21, 0x98, URZ ;  /* 0x0000009815098890 */ /* 0x000fe2000fffe0ff */
[----:B------:R-:W-:Y:S01]  /*50c0*/  @!P1 R2UR UR4, R0 ;  /* 0x00000000000492ca */ /* 0x000fe200000e0000 */
[----:B------:R-:W-:Y:S01]  /*50d0*/  VOTEU.ALL UP0, P1 ;  /* 0x0000000000ff7886 */ /* 0x000fe20000800000 */
[----:B------:R-:W-:Y:S01]  /*50e0*/  UMOV UR11, UR35 ;  /* 0x00000023000b7c82 */ /* 0x000fe20008000000 */
[----:B------:R-:W-:Y:S01]  /*50f0*/  UMOV UR12, UR36 ;  /* 0x00000024000c7c82 */ /* 0x000fe20008000000 */
[C---:B------:R-:W-:Y:S01]  /*5100*/  ISETP.NE.AND P0, PT, R14.reuse, 0x2, PT ;  /* 0x000000020e00780c */ /* 0x040fe20003f05270 */
[----:B------:R-:W-:Y:S01]  /*5110*/  UPLOP3.LUT UP3, UPT, UPT, UPT, UPT, 0x80, 0x8 ;  /* 0x000000000008789c */ /* 0x000fe20003f6f070 */
[----:B------:R-:W-:Y:S01]  /*5120*/  IMAD.U32 R8, RZ, RZ, UR5 ;  /* 0x00000005ff087e24 */ /* 0x000fe2000f8e00ff */
[----:B------:R-:W-:Y:S01]  /*5130*/  LOP3.LUT R15, R15, 0x1, RZ, 0x3c, !PT ;  /* 0x000000010f0f7812 */ /* 0x000fe200078e3cff */
[----:B------:R-:W-:Y:S01]  /*5140*/  UMOV UR36, UR29 ;  /* 0x0000001d00247c82 */ /* 0x000fe20008000000 */
[----:B------:R-:W-:Y:S01]  /*5150*/  SEL R0, RZ, 0x1, P0 ;  /* 0x00000001ff007807 */ /* 0x000fe20000000000 */
[----:B------:R-:W-:Y:S01]  /*5160*/  UIADD3 UR20, UPT, UPT, UR13, UR18, URZ ;  /* 0x000000120d147290 */ /* 0x000fe2000fffe0ff */
[----:B------:R-:W-:Y:S01]  /*5170*/  SEL R14, R14, RZ, P0 ;  /* 0x000000ff0e0e7207 */ /* 0x000fe20000000000 */
[----:B------:R-:W-:Y:S01]  /*5180*/  UIADD3 UR16, UPT, UPT, UR14, UR16, URZ ;  /* 0x000000100e107290 */ /* 0x000fe2000fffe0ff */
[----:B------:R-:W-:Y:S01]  /*5190*/  IMAD.U32 R9, RZ, RZ, UR4 ;  /* 0x00000004ff097e24 */ /* 0x000fe2000f8e00ff */
[----:B------:R-:W-:Y:S02]  /*51a0*/  @!P1 R2UR UR4, R8 ;  /* 0x00000000080492ca */ /* 0x000fe400000e0000 */
[----:B------:R-:W-:Y:S02]  /*51b0*/  LOP3.LUT R13, R13, R0, RZ, 0x3c, !PT ;  /* 0x000000000d0d7212 */ /* 0x000fe400078e3cff */
[----:B------:R-:W-:Y:S11]  /*51c0*/  @!P1 R2UR UR5, R9 ;  /* 0x00000000090592ca */ /* 0x000ff600000e0000 */
[----:B------:R-:W-:Y:S02]  /*51d0*/  @!UPT UIADD3 URZ, UPT, UPT, URZ, URZ, URZ ;  /* 0x000000fffffff290 */ /* 0x000fe4000fffe0ff */
[----:B------:R2:W-:Y:S01]  /*51e0*/  @!UP0 UTMALDG.3D [UR8], [UR4], desc[UR6] ;  /* 0x00000608040085b4 */ /* 0x0005e20008011000 */
[----:B------:R2:W-:Y:S01]  /*51f0*/  @!P1 SYNCS.ARRIVE.TRANS64.RED.A0TR RZ, [UR21+0x98], R7 ;  /* 0x00009807ffff99a7 */ /* 0x0005e20008300415 */
[----:B------:R-:W-:Y:S01]  /*5200*/  SYNCS.ARRIVE.TRANS64.RED.A1T0 RZ, [UR37], RZ ;  /* 0x000000ffffff79a7 */ /* 0x000fe20008100425 */
[----:B------:R-:W-:Y:S05]  /*5210*/  BRA.U UP1, `(.L_x_90) ;  /* 0xfffffff101707547 */ /* 0x000fea000b83ffff */
[----:B------:R-:W-:-:S04]  /*5220*/  SHF.L.U32 R2, R15, 0x1f, RZ ;  /* 0x0000001f0f027819 */ /* 0x000fc800000006ff */
[----:B------:R-:W3:Y:S02]  /*5230*/  SYNCS.PHASECHK.TRANS64.TRYWAIT P0, [UR21+0xa0], R2 ;  /* 0x0000a002ff0075a7 */ /* 0x000ee40008001115 */
[----:B---3--:R-:W-:Y:S05]  /*5240*/  @!P0 BRA `(.L_x_91) ;  /* 0x0000004000e08947 */ /* 0x008fea0003800000 */
.L_x_189:
[----:B------:R-:W4:Y:S02]  /*5250*/  SYNCS.PHASECHK.TRANS64.TRYWAIT P0, [UR21+0xa8], R2 ;  /* 0x0000a802ff0075a7 */ /* 0x000f240008001115 */
[----:B----4-:R-:W-:Y:S05]  /*5260*/  @!P0 BRA `(.L_x_92) ;  /* 0x0000004000f08947 */ /* 0x010fea0003800000 */
.L_x_191:
[----:B------:R-:W4:Y:S02]  /*5270*/  SYNCS.PHASECHK.TRANS64.TRYWAIT P0, [UR21+0xb0], R2 ;  /* 0x0000b002ff0075a7 */ /* 0x000f240008001115 */
[----:B----4-:R-:W-:Y:S05]  /*5280*/  @!P0 BRA `(.L_x_93) ;  /* 0x0000004400008947 */ /* 0x010fea0003800000 */
.L_x_193:
[----:B---3--:R-:W-:-:S07]  /*5290*/  MOV R0, UR21 ;  /* 0x0000001500007c02 */ /* 0x008fce0008000f00 */
.L_x_94:
[----:B---3--:R-:W-:-:S04]  /*52a0*/  SHF.L.U32 R2, R15, 0x1f, RZ ;  /* 0x0000001f0f027819 */ /* 0x008fc800000006ff */
[----:B------:R3:W4:Y:S03]  /*52b0*/  SYNCS.PHASECHK.TRANS64.TRYWAIT P0, [R0+URZ+0xb8], R2 ;  /* 0x0000b802000075a7 */ /* 0x00072600080011ff */
[----:B----4-:R-:W-:Y:S05]  /*52c0*/  @!P0 NANOSLEEP.SYNCS 0x989680 ;  /* 0x009896800000895d */ /* 0x010fea0003900000 */
[----:B------:R-:W4:Y:S02]  /*52d0*/  @!P0 SYNCS.PHASECHK.TRANS64 P0, [R0+URZ+0xb8], R2 ;  /* 0x0000b802000085a7 */ /* 0x000f2400080010ff */
[----:B-12-4-:R-:W-:Y:S05]  /*52e0*/  @P0 EXIT ;  /* 0x000000000000094d */ /* 0x016fea0003800000 */
[----:B------:R-:W-:Y:S05]  /*52f0*/  BRA `(.L_x_94) ;  /* 0xfffffffc00e87947 */ /* 0x000fea000383ffff */
.L_x_79:
[----:B------:R-:W-:-:S06]  /*5300*/  UISETP.GE.AND UP0, UPT, UR17, 0x4, UPT ;  /* 0x000000041100788c */ /* 0x000fcc000bf06270 */
[----:B------:R-:W-:-:S13]  /*5310*/  PLOP3.LUT P0, PT, PT, PT, UP0, 0x80, 0x8 ;  /* 0x000000000008781c */ /* 0x000fda0003f0f008 */
[----:B------:R-:W-:Y:S05]  /*5320*/  @!P0 EXIT ;  /* 0x000000000000894d */ /* 0x000fea0003800000 */
[----:B------:R-:W1:Y:S08]  /*5330*/  S2UR UR4, SR_CgaCtaId ;  /* 0x00000000000479c3 */ /* 0x000e700000008800 */
[----:B------:R-:W-:Y:S01]  /*5340*/  BAR.SYNC.DEFER_BLOCKING 0x6, 0xa0 ;  /* 0x0182800000007b1d */ /* 0x000fe20000010000 */
[C---:B------:R-:W-:Y:S01]  /*5350*/  IMAD.SHL.U32 R2, R67.reuse, 0x10, RZ ;  /* 0x0000001043027824 */ /* 0x040fe200078e00ff */
[C---:B------:R-:W-:Y:S01]  /*5360*/  SHF.L.U32 R23, R67.reuse, 0x10, RZ ;  /* 0x0000001043177819 */ /* 0x040fe200000006ff */
[C---:B------:R-:W-:Y:S01]  /*5370*/  IMAD.SHL.U32 R66, R67.reuse, 0x2, RZ ;  /* 0x0000000243427824 */ /* 0x040fe200078e00ff */
[----:B------:R-:W-:Y:S01]  /*5380*/  LOP3.LUT R68, R67, 0x60, RZ, 0xc0, !PT ;  /* 0x0000006043447812 */ /* 0x000fe200078ec0ff */
[----:B------:R-:W-:Y:S01]  /*5390*/  HFMA2 R63, -RZ, RZ, 0, 5.9604644775390625e-08 ;  /* 0x00000001ff3f7431 */ /* 0x000fe200000001ff */
[----:B------:R-:W-:-:S02]  /*53a0*/  UMOV UR45, 0x400 ;  /* 0x00000400002d7882 */ /* 0x000fc40000000000 */
[----:B------:R-:W2:Y:S01]  /*53b0*/  LDC.64 R50, c[0x0][0x8b0] ;  /* 0x00022c00ff327b82 */ /* 0x000ea20000000a00 */
[----:B------:R-:W-:Y:S01]  /*53c0*/  LOP3.LUT R3, R2, 0x60, RZ, 0xc0, !PT ;  /* 0x0000006002037812 */ /* 0x000fe200078ec0ff */
[----:B------:R-:W-:Y:S01]  /*53d0*/  HFMA2 R61, -RZ, RZ, 0, 0 ;  /* 0x00000000ff3d7431 */ /* 0x000fe200000001ff */
[----:B------:R-:W-:Y:S01]  /*53e0*/  LOP3.LUT R65, R67, 0x2, RZ, 0xc0, !PT ;  /* 0x0000000243417812 */ /* 0x000fe200078ec0ff */
[----:B------:R-:W-:Y:S01]  /*53f0*/  IMAD.MOV.U32 R22, RZ, RZ, RZ ;  /* 0x000000ffff167224 */ /* 0x000fe200078e00ff */
[----:B------:R-:W-:Y:S01]  /*5400*/  LOP3.LUT R66, R3, 0xc, R66, 0xf8, !PT ;  /* 0x0000000c03427812 */ /* 0x000fe200078ef842 */
[----:B------:R-:W-:Y:S01]  /*5410*/  IMAD.MOV.U32 R59, RZ, RZ, RZ ;  /* 0x000000ffff3b7224 */ /* 0x000fe200078e00ff */
[----:B------:R-:W-:Y:S01]  /*5420*/  LOP3.LUT R23, R23, 0x600000, RZ, 0xc0, !PT ;  /* 0x0060000017177812 */ /* 0x000fe200078ec0ff */
[----:B------:R-:W3:Y:S01]  /*5430*/  LDC.64 R48, c[0x0][0x8a8] ;  /* 0x00022a00ff307b82 */ /* 0x000ee20000000a00 */
[----:B------:R-:W-:Y:S01]  /*5440*/  LOP3.LUT R66, R66, 0x790, R2, 0xf8, !PT ;  /* 0x0000079042427812 */ /* 0x000fe200078ef802 */
[----:B------:R-:W4:Y:S01]  /*5450*/  LDCU UR59, c[0x0][0x370] ;  /* 0x00006e00ff3b77ac */ /* 0x000f220008000800 */
[----:B------:R-:W-:-:S02]  /*5460*/  LOP3.LUT R67, R67, 0x4, RZ, 0xc0, !PT ;  /* 0x0000000443437812 */ /* 0x000fc400078ec0ff */
[----:B------:R-:W-:Y:S01]  /*5470*/  MOV R62, RZ ;  /* 0x000000ff003e7202 */ /* 0x000fe20000000f00 */
[----:B------:R-:W2:Y:S01]  /*5480*/  LDCU UR43, c[0x0][0xb0c] ;  /* 0x00016180ff2b77ac */ /* 0x000ea20008000800 */
[----:B-1----:R-:W-:Y:S01]  /*5490*/  ULEA UR45, UR4, UR45, 0x18 ;  /* 0x0000002d042d7291 */ /* 0x002fe2000f8ec0ff */
[----:B------:R-:W1:Y:S03]  /*54a0*/  LDCU UR39, c[0x0][0xb30] ;  /* 0x00016600ff2777ac */ /* 0x000e660008000800 */
[----:B------:R-:W-:Y:S01]  /*54b0*/  UIADD3 UR4, UPT, UPT, UR45, 0x200, URZ ;  /* 0x000002002d047890 */ /* 0x000fe2000fffe0ff */
[----:B------:R-:W1:Y:S04]  /*54c0*/  LDCU.64 UR56, c[0x0][0x888] ;  /* 0x00011100ff3877ac */ /* 0x000e680008000a00 */
[----:B------:R-:W4:Y:S01]  /*54d0*/  LDS R0, [UR45+0x180] ;  /* 0x0001802dff007984 */ /* 0x000f220008000800 */
[----:B------:R-:W-:Y:S01]  /*54e0*/  IMAD.U32 R57, RZ, RZ, UR4 ;  /* 0x00000004ff397e24 */ /* 0x000fe2000f8e00ff */
[----:B------:R-:W1:Y:S03]  /*54f0*/  LDCU.64 UR40, c[0x0][0xb28] ;  /* 0x00016500ff2877ac */ /* 0x000e660008000a00 */
[----:B------:R-:W-:Y:S01]  /*5500*/  IMAD R66, R66, 0x4, R57 ;  /* 0x0000000442427824 */ /* 0x000fe200078e0239 */
[----:B------:R-:W1:Y:S03]  /*5510*/  LDCU.64 UR62, c[0x0][0x890] ;  /* 0x00011200ff3e77ac */ /* 0x000e660008000a00 */
[--C-:B------:R-:W-:Y:S01]  /*5520*/  IMAD R65, R65, -0x10, R66.reuse ;  /* 0xfffffff041417824 */ /* 0x100fe200078e0242 */
[----:B------:R-:W1:Y:S01]  /*5530*/  LDCU.128 UR52, c[0x0][0xb10] ;  /* 0x00016200ff3477ac */ /* 0x000e620008000c00 */
[----:B------:R-:W-:Y:S01]  /*5540*/  IMAD R64, R67, -0x10, R66 ;  /* 0xfffffff043407824 */ /* 0x000fe200078e0242 */
[----:B------:R-:W1:Y:S01]  /*5550*/  LDCU UR58, c[0x0][0x374] ;  /* 0x00006e80ff3a77ac */ /* 0x000e620008000800 */
[----:B------:R-:W-:Y:S01]  /*5560*/  UMOV UR47, URZ ;  /* 0x000000ff002f7c82 */ /* 0x000fe20008000000 */
[----:B------:R-:W-:Y:S01]  /*5570*/  UMOV UR46, URZ ;  /* 0x000000ff002e7c82 */ /* 0x000fe20008000000 */
[----:B-1234-:R-:W-:-:S07]  /*5580*/  IMAD.IADD R23, R0, 0x1, R23 ;  /* 0x0000000100177824 */ /* 0x01efce00078e0217 */
.L_x_138:
[----:B------:R-:W-:Y:S02]  /*5590*/  LEA R3, R59, UR45, 0x3 ;  /* 0x0000002d3b037c11 */ /* 0x000fe4000f8e18ff */
[----:B------:R-:W-:Y:S02]  /*55a0*/  SHF.L.U32 R0, R61, 0x1f, RZ ;  /* 0x0000001f3d007819 */ /* 0x000fe400000006ff */
[----:B-1----:R-:W-:Y:S02]  /*55b0*/  LEA R4, R59, UR45, 0x4 ;  /* 0x0000002d3b047c11 */ /* 0x002fe4000f8e20ff */
[----:B------:R-:W1:Y:S02]  /*55c0*/  SYNCS.PHASECHK.TRANS64.TRYWAIT P0, [R3+URZ+0xd0], R0 ;  /* 0x0000d000030075a7 */ /* 0x000e6400080011ff */
[----:B-12---:R-:W-:Y:S05]  /*55d0*/  @!P0 BRA `(.L_x_95) ;  /* 0x0000004000448947 */ /* 0x006fea0003800000 */
.L_x_194:
        /* <DEDUP_REMOVED lines=8> */
[----:B--2---:R-:W-:Y:S11]  /*5660*/  LOP3.LUT P0, RZ, R6, 0x1, RZ, 0xc0, !PT ;  /* 0x0000000106ff7812 */ /* 0x004ff6000780c0ff */
[----:B------:R-:W-:Y:S02]  /*5670*/  @!UPT UIADD3 URZ, UPT, UPT, URZ, URZ, URZ ;  /* 0x000000fffffff290 */ /* 0x000fe4000fffe0ff */
[----:B---3--:R-:W-:Y:S01]  /*5680*/  VOTEU.ANY UP1, P0 ;  /* 0x0000000000ff7886 */ /* 0x008fe20000020100 */
[----:B------:R-:W-:Y:S01]  /*5690*/  PLOP3.LUT P0, PT, PT, PT, UP1, 0x80, 0x8 ;  /* 0x000000000008781c */ /* 0x000fe20003f0f018 */
[----:B------:R-:W-:Y:S11]  /*56a0*/  UP2UR UR61, UPR, URZ, 0x2 ;  /* 0x00000002ff3d7883 */ /* 0x000ff60008000000 */
[----:B------:R-:W-:Y:S01]  /*56b0*/  @!UPT UIADD3 URZ, UPT, UPT, URZ, URZ, URZ ;  /* 0x000000fffffff290 */ /* 0x000fe2000fffe0ff */
[----:B-1----:R-:W-:Y:S02]  /*56c0*/  @P0 SHF.R.U32.HI R0, RZ, 0x10, R5 ;  /* 0x00000010ff000819 */ /* 0x002fe40000011605 */
        /* <DEDUP_REMOVED lines=12> */
[----:B------:R-:W2:Y:S01]  /*5790*/  LDCU UR12, c[0x0][0xb20] ;  /* 0x00016400ff0c77ac */ /* 0x000ea20008000800 */
[----:B------:R-:W-:Y:S02]  /*57a0*/  UIMAD.WIDE.U32 UR4, UR58, UR55, URZ ;  /* 0x000000373a0472a5 */ /* 0x000fe4000f8e00ff */
[----:B------:R-:W-:Y:S02]  /*57b0*/  UIMAD.WIDE.U32 UR6, UR59, UR52, URZ ;  /* 0x000000343b0672a5 */ /* 0x000fe4000f8e00ff */
[----:B------:R-:W-:Y:S02]  /*57c0*/  UISETP.NE.AND UP0, UPT, UR54, 0x1, UPT ;  /* 0x000000013600788c */ /* 0x000fe4000bf05270 */
[----:B------:R-:W-:Y:S02]  /*57d0*/  UIMAD.WIDE.U32 UR8, UR37, UR55, URZ ;  /* 0x00000037250872a5 */ /* 0x000fe4000f8e00ff */
[----:B------:R-:W-:Y:S02]  /*57e0*/  UIMAD.WIDE.U32 UR10, UR38, UR52, URZ ;  /* 0x00000034260a72a5 */ /* 0x000fe4000f8e00ff */
[----:B------:R-:W-:Y:S02]  /*57f0*/  UISETP.NE.AND UP1, UPT, UR43, 0x1, UPT ;  /* 0x000000012b00788c */ /* 0x000fe4000bf25270 */
[----:B------:R-:W-:Y:S01]  /*5800*/  UISETP.NE.AND UP2, UPT, UR42, 0x1, UPT ;  /* 0x000000012a00788c */ /* 0x000fe2000bf45270 */
[----:B------:R-:W-:Y:S02]  /*5810*/  UMOV UR4, UR5 ;  /* 0x0000000500047c82 */ /* 0x000fe40008000000 */
[----:B--2---:R-:W-:Y:S03]  /*5820*/  USHF.R.U32.HI UR5, URZ, UR12, UR4 ;  /* 0x0000000cff057299 */ /* 0x004fe60008011604 */
[----:B------:R-:W-:Y:S02]  /*5830*/  UMOV UR4, UR7 ;  /* 0x0000000700047c82 */ /* 0x000fe40008000000 */
[----:B------:R-:W-:Y:S02]  /*5840*/  USHF.R.U32.HI UR7, URZ, UR53, UR4 ;  /* 0x00000035ff077299 */ /* 0x000fe40008011604 */
[----:B------:R-:W-:Y:S02]  /*5850*/  USEL UR4, UR58, UR5, !UP0 ;  /* 0x000000053a047287 */ /* 0x000fe4000c000000 */
[----:B------:R-:W-:Y:S01]  /*5860*/  USEL UR7, UR59, UR7, !UP1 ;  /* 0x000000073b077287 */ /* 0x000fe2000c800000 */
[----:B------:R-:W-:Y:S01]  /*5870*/  UMOV UR5, UR9 ;  /* 0x0000000900057c82 */ /* 0x000fe20008000000 */
[----:B------:R-:W-:Y:S02]  /*5880*/  UIMAD.WIDE.U32 UR8, UR4, UR40, URZ ;  /* 0x00000028040872a5 */ /* 0x000fe4000f8e00ff */
[----:B------:R-:W-:Y:S03]  /*5890*/  USHF.R.U32.HI UR6, URZ, UR12, UR5 ;  /* 0x0000000cff067299 */ /* 0x000fe60008011605 */
[----:B------:R-:W-:Y:S01]  /*58a0*/  UMOV UR5, UR11 ;  /* 0x0000000b00057c82 */ /* 0x000fe20008000000 */
[----:B------:R-:W-:Y:S02]  /*58b0*/  UIMAD.WIDE.U32 UR10, UR7, UR40, URZ ;  /* 0x00000028070a72a5 */ /* 0x000fe4000f8e00ff */
[----:B------:R-:W-:Y:S02]  /*58c0*/  USHF.R.U32.HI UR12, URZ, UR53, UR5 ;  /* 0x00000035ff0c7299 */ /* 0x000fe40008011605 */
[----:B------:R-:W-:Y:S01]  /*58d0*/  USEL UR6, UR37, UR6, !UP0 ;  /* 0x0000000625067287 */ /* 0x000fe2000c000000 */
[----:B------:R-:W-:Y:S02]  /*58e0*/  UMOV UR5, UR9 ;  /* 0x0000000900057c82 */ /* 0x000fe40008000000 */
[----:B------:R-:W-:Y:S01]  /*58f0*/  UMOV UR10, UR11 ;  /* 0x0000000b000a7c82 */ /* 0x000fe20008000000 */
[----:B------:R-:W-:Y:S02]  /*5900*/  @UP2 USHF.R.U32.HI UR4, URZ, UR41, UR5 ;  /* 0x00000029ff042299 */ /* 0x000fe40008011605 */
[----:B------:R-:W-:Y:S02]  /*5910*/  @UP2 USHF.R.U32.HI UR7, URZ, UR41, UR10 ;  /* 0x00000029ff072299 */ /* 0x000fe4000801160a */
[----:B------:R-:W-:Y:S02]  /*5920*/  UIMAD UR4, UR42, UR4, URZ ;  /* 0x000000042a0472a4 */ /* 0x000fe4000f8e02ff */
        /* <DEDUP_REMOVED lines=8> */
[----:B------:R-:W-:Y:S02]  /*59b0*/  USEL UR11, UR6, UR4, !UP2 ;  /* 0x00000004060b7287 */ /* 0x000fe4000d000000 */
[----:B------:R-:W-:Y:S02]  /*59c0*/  UIADD3 UR8, UPT, UPT, -UR5, URZ, URZ ;  /* 0x000000ff05087290 */ /* 0x000fe4000fffe1ff */
[----:B------:R-:W-:Y:S01]  /*59d0*/  UIADD3 UR10, UPT, UPT, -UR11, URZ, URZ ;  /* 0x000000ff0b0a7290 */ /* 0x000fe2000fffe1ff */
[----:B------:R-:W-:Y:S01]  /*59e0*/  @!UP0 UMOV UR4, UR9 ;  /* 0x0000000900048c82 */ /* 0x000fe20008000000 */
[----:B------:R-:W-:Y:S02]  /*59f0*/  UIADD3 UR9, UPT, UPT, -UR6, URZ, URZ ;  /* 0x000000ff06097290 */ /* 0x000fe4000fffe1ff */
[----:B------:R-:W-:Y:S02]  /*5a00*/  @!UP0 USHF.R.U32.HI UR4, URZ, UR41, UR4 ;  /* 0x00000029ff048299 */ /* 0x000fe40008011604 */
[----:B------:R-:W-:Y:S02]  /*5a10*/  UIMAD UR10, UR42, UR10, UR6 ;  /* 0x0000000a2a0a72a4 */ /* 0x000fe4000f8e0206 */
[----:B------:R-:W-:Y:S04]  /*5a20*/  @!UP0 USEL UR4, UR5, UR4, !UP2 ;  /* 0x0000000405048287 */ /* 0x000fe8000d000000 */
[----:B------:R-:W-:Y:S02]  /*5a30*/  @!UP0 UIMAD UR10, UR7, UR10, UR4 ;  /* 0x0000000a070a82a4 */ /* 0x000fe4000f8e0204 */
[----:B------:R-:W-:Y:S02]  /*5a40*/  @!UP0 UIADD3 UR11, UPT, UPT, UR11, -UR4, URZ ;  /* 0x800000040b0b8290 */ /* 0x000fe4000fffe0ff */
[----:B------:R-:W-:Y:S02]  /*5a50*/  UIMAD UR7, UR43, UR8, UR38 ;  /* 0x000000082b0772a4 */ /* 0x000fe4000f8e0226 */
[----:B------:R-:W-:Y:S02]  /*5a60*/  @!UP0 UIMAD UR6, UR11, UR42, UR5 ;  /* 0x0000002a0b0682a4 */ /* 0x000fe4000f8e0205 */
[----:B------:R-:W-:Y:S01]  /*5a70*/  UIMAD UR4, UR54, UR9, UR37 ;  /* 0x00000009360472a4 */ /* 0x000fe2000f8e0225 */
[----:B------:R-:W-:Y:S02]  /*5a80*/  @!UP0 UMOV UR5, UR10 ;  /* 0x0000000a00058c82 */ /* 0x000fe40008000000 */
[----:B------:R-:W-:Y:S02]  /*5a90*/  UIMAD UR38, UR5, UR43, UR7 ;  /* 0x0000002b052672a4 */ /* 0x000fe4000f8e0207 */
[----:B------:R-:W-:Y:S11]  /*5aa0*/  UIMAD UR37, UR6, UR54, UR4 ;  /* 0x00000036062572a4 */ /* 0x000ff6000f8e0204 */
[----:B------:R-:W-:Y:S01]  /*5ab0*/  @!UPT UIADD3 URZ, UPT, UPT, URZ, URZ, URZ ;  /* 0x000000fffffff290 */ /* 0x000fe2000fffe0ff */
.L_x_96:
[----:B------:R-:W-:Y:S01]  /*5ac0*/  UISETP.NE.AND UP0, UPT, UR39, 0x1, UPT ;  /* 0x000000012700788c */ /* 0x000fe2000bf05270 */
[----:B------:R-:W-:Y:S01]  /*5ad0*/  LOP3.LUT P0, RZ, R57, 0x1b0, RZ, 0xc0, !PT ;  /* 0x000001b039ff7812 */ /* 0x000fe2000780c0ff */
[----:B------:R-:W-:Y:S01]  /*5ae0*/  USHF.L.U32 UR50, UR16, 0x7, URZ ;  /* 0x0000000710327899 */ /* 0x000fe200080006ff */
[----:B------:R-:W-:Y:S01]  /*5af0*/  BSSY.RECONVERGENT B6, `(.L_x_97) ;  /* 0x0000034000067945 */ /* 0x000fe20003800200 */
[----:B------:R-:W-:Y:S01]  /*5b00*/  USHF.L.U32 UR49, UR20, 0x6, URZ ;  /* 0x0000000614317899 */ /* 0x000fe200080006ff */
[----:B------:R-:W-:Y:S06]  /*5b10*/  IADD3 R59, PT, PT, R59, 0x1, RZ ;  /* 0x000000013b3b7810 */ /* 0x000fec0007ffe0ff */
[----:B------:R-:W2:Y:S01]  /*5b20*/  @!UP0 LDCU.128 UR12, c[0x0][0xb10] ;  /* 0x00016200ff0c87ac */ /* 0x000ea20008000c00 */
[----:B------:R-:W3:Y:S01]  /*5b30*/  @!UP0 LDCU UR5, c[0x0][0xb0c] ;  /* 0x00016180ff0587ac */ /* 0x000ee20008000800 */
[----:B------:R-:W4:Y:S01]  /*5b40*/  @!UP0 LDCU UR10, c[0x0][0xb20] ;  /* 0x00016400ff0a87ac */ /* 0x000f220008000800 */
[----:B--2---:R-:W-:Y:S02]  /*5b50*/  UIMAD.WIDE.U32 UR8, UR38, UR12, URZ ;  /* 0x0000000c260872a5 */ /* 0x004fe4000f8e00ff */
[----:B------:R-:W-:Y:S02]  /*5b60*/  UIMAD.WIDE.U32 UR6, UR37, UR15, URZ ;  /* 0x0000000f250672a5 */ /* 0x000fe4000f8e00ff */
[----:B------:R-:W-:Y:S03]  /*5b70*/  @!UP0 UISETP.NE.AND UP1, UPT, UR14, 0x1, UPT ;  /* 0x000000010e00888c */ /* 0x000fe6000bf25270 */
[----:B------:R-:W-:Y:S01]  /*5b80*/  @!UP0 UMOV UR4, UR9 ;  /* 0x0000000900048c82 */ /* 0x000fe20008000000 */
[----:B---3--:R-:W-:Y:S02]  /*5b90*/  @!UP0 UISETP.NE.AND UP2, UPT, UR5, 0x1, UPT ;  /* 0x000000010500888c */ /* 0x008fe4000bf45270 */
[----:B------:R-:W-:Y:S01]  /*5ba0*/  @!UP0 USHF.R.U32.HI UR4, URZ, UR13, UR4 ;  /* 0x0000000dff048299 */ /* 0x000fe20008011604 */
[----:B------:R-:W-:Y:S02]  /*5bb0*/  @!UP0 UMOV UR6, UR7 ;  /* 0x0000000700068c82 */ /* 0x000fe40008000000 */
[----:B----4-:R-:W-:Y:S02]  /*5bc0*/  @!UP0 USHF.R.U32.HI UR6, URZ, UR10, UR6 ;  /* 0x0000000aff068299 */ /* 0x010fe40008011606 */
[----:B------:R-:W-:Y:S02]  /*5bd0*/  @!UP0 USEL UR7, UR38, UR4, !UP2 ;  /* 0x0000000426078287 */ /* 0x000fe4000d000000 */
[----:B------:R-:W-:Y:S04]  /*5be0*/  @!UP0 USEL UR6, UR37, UR6, !UP1 ;  /* 0x0000000625068287 */ /* 0x000fe8000c800000 */
[----:B------:R-:W-:Y:S02]  /*5bf0*/  @!UP0 UIADD3 UR4, UPT, UPT, -UR7, UR6, URZ ;  /* 0x0000000607048290 */ /* 0x000fe4000fffe1ff */
[----:B------:R-:W-:Y:S02]  /*5c00*/  @!UP0 UIADD3 UR6, UPT, UPT, UR7, -UR6, URZ ;  /* 0x8000000607068290 */ /* 0x000fe4000fffe0ff */
[----:B------:R-:W-:Y:S02]  /*5c10*/  @!UP0 UIMAD UR38, UR4, UR5, UR38 ;  /* 0x00000005042682a4 */ /* 0x000fe4000f8e0226 */
[----:B------:R-:W-:Y:S01]  /*5c20*/  @!UP0 UIMAD UR37, UR6, UR14, UR37 ;  /* 0x0000000e062582a4 */ /* 0x000fe2000f8e0225 */
[----:B------:R-:W-:Y:S11]  /*5c30*/  @!P0 BRA `(.L_x_98) ;  /* 0x00000000007c8947 */ /* 0x000ff60003800000 */
[----:B------:R-:W2:Y:S01]  /*5c40*/  LDCU.64 UR8, c[0x4][0x80] ;  /* 0x01001000ff0877ac */ /* 0x000ea20008000a00 */
[----:B------:R-:W-:Y:S01]  /*5c50*/  MOV R2, 0x0 ;  /* 0x0000000000027802 */ /* 0x000fe20000000f00 */
[----:B------:R-:W-:Y:S02]  /*5c60*/  HFMA2 R12, -RZ, RZ, 0, 5.9604644775390625e-08 ;  /* 0x00000001ff0c7431 */ /* 0x000fe400000001ff */
[----:B------:R-:W-:Y:S01]  /*5c70*/  IMAD.MOV.U32 R8, RZ, RZ, 0x70 ;  /* 0x00000070ff087424 */ /* 0x000fe200078e00ff */
[----:B------:R3:W4:Y:S01]  /*5c80*/  LDC.64 R14, c[0x4][R2] ;  /* 0x01000000020e7b82 */ /* 0x0007220000000a00 */
[----:B------:R-:W1:Y:S01]  /*5c90*/  LDCU.64 UR6, c[0x4][0x88] ;  /* 0x01001100ff0677ac */ /* 0x000e620008000a00 */
[----:B------:R-:W-:Y:S01]  /*5ca0*/  IMAD.MOV.U32 R13, RZ, RZ, RZ ;  /* 0x000000ffff0d7224 */ /* 0x000fe200078e00ff */
[----:B------:R-:W1:Y:S01]  /*5cb0*/  LDCU.64 UR4, c[0x4][0x8] ;  /* 0x01000100ff0477ac */ /* 0x000e620008000a00 */
[----:B--2---:R-:W-:Y:S01]  /*5cc0*/  MOV R5, UR9 ;  /* 0x0000000900057c02 */ /* 0x004fe20008000f00 */
[----:B------:R-:W-:Y:S01]  /*5cd0*/  IMAD.U32 R4, RZ, RZ, UR8 ;  /* 0x00000008ff047e24 */ /* 0x000fe2000f8e00ff */
[----:B-1----:R-:W-:Y:S01]  /*5ce0*/  MOV R7, UR7 ;  /* 0x0000000700077c02 */ /* 0x002fe20008000f00 */
[----:B------:R-:W-:Y:S01]  /*5cf0*/  IMAD.U32 R6, RZ, RZ, UR6 ;  /* 0x00000006ff067e24 */ /* 0x000fe2000f8e00ff */
[----:B------:R-:W-:Y:S01]  /*5d00*/  MOV R11, UR5 ;  /* 0x00000005000b7c02 */ /* 0x000fe20008000f00 */
[----:B------:R-:W-:Y:S02]  /*5d10*/  IMAD.U32 R10, RZ, RZ, UR4 ;  /* 0x00000004ff0a7e24 */ /* 0x000fe4000f8e00ff */
[----:B------:R-:W-:Y:S07]  /*5d20*/  LEPC R20, `(.L_x_99) ;  /* 0x000000001014794e */ /* 0x000fee0000000000 */
[----:B---345:R-:W-:Y:S05]  /*5d30*/  CALL.ABS.NOINC R14 ;  /* 0x000000000e007343 */ /* 0x038fea0003c00000 */
.L_x_99:
[----:B------:R-:W1:Y:S01]  /*5d40*/  LDCU.64 UR8, c[0x4][0x80] ;  /* 0x01001000ff0877ac */ /* 0x000e620008000a00 */
[----:B------:R-:W2:Y:S01]  /*5d50*/  LDC.64 R2, c[0x4][R2] ;  /* 0x0100000002027b82 */ /* 0x000ea20000000a00 */
[----:B------:R-:W-:Y:S02]  /*5d60*/  HFMA2 R12, -RZ, RZ, 0, 5.9604644775390625e-08 ;  /* 0x00000001ff0c7431 */ /* 0x000fe400000001ff */
[----:B------:R-:W-:Y:S02]  /*5d70*/  IMAD.MOV.U32 R8, RZ, RZ, 0x70 ;  /* 0x00000070ff087424 */ /* 0x000fe400078e00ff */
[----:B------:R-:W-:Y:S01]  /*5d80*/  IMAD.MOV.U32 R13, RZ, RZ, RZ ;  /* 0x000000ffff0d7224 */ /* 0x000fe200078e00ff */
[----:B------:R-:W3:Y:S01]  /*5d90*/  LDCU.64 UR6, c[0x4][0x88] ;  /* 0x01001100ff0677ac */ /* 0x000ee20008000a00 */
[----:B------:R-:W4:Y:S01]  /*5da0*/  LDCU.64 UR4, c[0x4][0x8] ;  /* 0x01000100ff0477ac */ /* 0x000f220008000a00 */
[----:B-1----:R-:W-:Y:S02]  /*5db0*/  MOV R4, UR8 ;  /* 0x0000000800047c02 */ /* 0x002fe40008000f00 */
[----:B------:R-:W-:Y:S02]  /*5dc0*/  MOV R5, UR9 ;  /* 0x0000000900057c02 */ /* 0x000fe40008000f00 */
[----:B---3--:R-:W-:Y:S01]  /*5dd0*/  MOV R7, UR7 ;  /* 0x0000000700077c02 */ /* 0x008fe20008000f00 */
[----:B------:R-:W-:Y:S01]  /*5de0*/  IMAD.U32 R6, RZ, RZ, UR6 ;  /* 0x00000006ff067e24 */ /* 0x000fe2000f8e00ff */
[----:B----4-:R-:W-:Y:S01]  /*5df0*/  MOV R11, UR5 ;  /* 0x00000005000b7c02 */ /* 0x010fe20008000f00 */
[----:B------:R-:W-:Y:S02]  /*5e00*/  IMAD.U32 R10, RZ, RZ, UR4 ;  /* 0x00000004ff0a7e24 */ /* 0x000fe4000f8e00ff */
[----:B------:R-:W-:Y:S07]  /*5e10*/  LEPC R20, `(.L_x_98) ;  /* 0x000000001014794e */ /* 0x000fee0000000000 */
[----:B--2---:R-:W-:Y:S05]  /*5e20*/  CALL.ABS.NOINC R2 ;  /* 0x0000000002007343 */ /* 0x004fea0003c00000 */
.L_x_98:
[----:B------:R-:W-:Y:S05]  /*5e30*/  BSYNC.RECONVERGENT B6 ;  /* 0x0000000000067941 */ /* 0x000fea0003800200 */
.L_x_97:
[----:B------:R-:W-:Y:S01]  /*5e40*/  R2UR UR4, R56 ;  /* 0x00000000380472ca */ /* 0x000fe200000e0000 */
[----:B------:R-:W-:Y:S01]  /*5e50*/  UISETP.NE.U32.AND UP0, UPT, UR62, URZ, UPT ;  /* 0x000000ff3e00728c */ /* 0x000fe2000bf05070 */
[----:B------:R-:W-:Y:S02]  /*5e60*/  ISETP.NE.U32.AND P4, PT, R50, RZ, PT ;  /* 0x000000ff3200720c */ /* 0x000fe40003f85070 */
[----:B------:R-:W-:Y:S01]  /*5e70*/  ISETP.NE.U32.AND P2, PT, RZ, UR56, PT ;  /* 0x00000038ff007c0c */ /* 0x000fe2000bf45070 */
[----:B------:R-:W-:Y:S01]  /*5e80*/  UISETP.NE.AND.EX UP1, UPT, UR63, URZ, UPT, UP0 ;  /* 0x000000ff3f00728c */ /* 0x000fe2000bf25300 */
[----:B------:R-:W-:Y:S01]  /*5e90*/  ISETP.NE.AND.EX P4, PT, R51, RZ, PT, P4 ;  /* 0x000000ff3300720c */ /* 0x000fe20003f85340 */
[----:B------:R-:W-:Y:S01]  /*5ea0*/  UPLOP3.LUT UP0, UPT, UPT, UPT, UPT, 0x40, 0x4 ;  /* 0x000000000004789c */ /* 0x000fe20003f0e870 */
[----:B------:R-:W-:Y:S05]  /*5eb0*/  ISETP.NE.AND.EX P2, PT, RZ, UR57, PT, P2 ;  /* 0x00000039ff007c0c */ /* 0x000fea000bf45320 */
[----:B------:R-:W-:Y:S06]  /*5ec0*/  UISETP.NE.AND UP2, UPT, UR4, URZ, UPT ;  /* 0x000000ff0400728c */ /* 0x000fec000bf45270 */
[----:B------:R-:W-:Y:S05]  /*5ed0*/  PLOP3.LUT P1, PT, PT, PT, UP2, 0x80, 0x8 ;  /* 0x000000000008781c */ /* 0x000fea0003f2f028 */
[----:B------:R-:W-:Y:S06]  /*5ee0*/  @UP2 UPLOP3.LUT UP0, UPT, UPT, UPT, UP1, 0x80, 0x8 ;  /* 0x000000000008289c */ /* 0x000fec0003f0f010 */
[----:B------:R-:W-:Y:S01]  /*5ef0*/  PLOP3.LUT P0, PT, PT, PT, UP0, 0x80, 0x8 ;  /* 0x000000000008781c */ /* 0x000fe20003f0f008 */
[----:B------:R-:W-:Y:S01]  /*5f00*/  @!UPT UIADD3 URZ, UPT, UPT, URZ, URZ, URZ ;  /* 0x000000fffffff290 */ /* 0x000fe2000fffe0ff */
[----:B------:R-:W-:Y:S11]  /*5f10*/  BRA.U !UP1, `(.L_x_100) ;  /* 0x00000001093c7547 */ /* 0x000ff6000b800000 */
[----:B------:R-:W-:Y:S01]  /*5f20*/  UISETP.NE.U32.AND UP0, UPT, UR56, URZ, UPT ;  /* 0x000000ff3800728c */ /* 0x000fe2000bf05070 */
[----:B-1----:R-:W-:Y:S01]  /*5f30*/  HFMA2 R0, -RZ, RZ, 0, 5.9604644775390625e-08 ;  /* 0x00000001ff007431 */ /* 0x002fe200000001ff */
[----:B------:R-:W1:Y:S01]  /*5f40*/  LDCU.64 UR8, c[0x0][0x358] ;  /* 0x00006b00ff0877ac */ /* 0x000e620008000a00 */
[----:B------:R-:W-:Y:S01]  /*5f50*/  IMAD.MOV.U32 R52, RZ, RZ, 0x1 ;  /* 0x00000001ff347424 */ /* 0x000fe200078e00ff */
[----:B------:R-:W-:Y:S06]  /*5f60*/  UISETP.NE.AND.EX UP0, UPT, UR57, URZ, UPT, UP0 ;  /* 0x000000ff3900728c */ /* 0x000fec000bf05300 */
[----:B------:R-:W-:Y:S05]  /*5f70*/  PLOP3.LUT P3, PT, PT, PT, UP0, 0x80, 0x8 ;  /* 0x000000000008781c */ /* 0x000fea0003f6f008 */
[----:B------:R-:W2:Y:S01]  /*5f80*/  @UP0 LDCU.64 UR4, c[0x0][0x888] ;  /* 0x00011100ff0407ac */ /* 0x000ea20008000a00 */
[----:B------:R-:W-:Y:S07]  /*5f90*/  @UP0 UIMAD UR6, UR36, UR62, URZ ;  /* 0x0000003e240602a4 */ /* 0x000fee000f8e02ff */
[----:B------:R-:W-:Y:S01]  /*5fa0*/  @!P3 PRMT R52, R0, 0x7610, R52 ;  /* 0x000076100034b816 */ /* 0x000fe20000000034 */
[----:B--2---:R-:W-:Y:S06]  /*5fb0*/  @UP0 UIMAD.WIDE UR4, UR6, 0x4, UR4 ;  /* 0x00000004060408a5 */ /* 0x004fec000f8e0204 */
[----:B------:R-:W-:Y:S01]  /*5fc0*/  IMAD.U32 R2, RZ, RZ, UR4 ;  /* 0x00000004ff027e24 */ /* 0x000fe2000f8e00ff */
[----:B------:R-:W-:Y:S04]  /*5fd0*/  MOV R3, UR5 ;  /* 0x0000000500037c02 */ /* 0x000fe80008000f00 */
[----:B------:R-:W2:Y:S01]  /*5fe0*/  @!UP0 LDCU UR4, c[0x0][0x880] ;  /* 0x00011000ff0487ac */ /* 0x000ea20008000800 */
[----:B-1---5:R3:W5:Y:S02]  /*5ff0*/  @P3 LDG.E R27, desc[UR8][R2.64] ;  /* 0x00000008021b3981 */ /* 0x022764000c1e1900 */
[----:B--23--:R-:W-:Y:S02]  /*6000*/  @!P3 IMAD.U32 R27, RZ, RZ, UR4 ;  /* 0x00000004ff1bbe24 */ /* 0x00cfe4000f8e00ff */
.L_x_100:
[----:B------:R-:W-:Y:S05]  /*6010*/  @!P4 BRA `(.L_x_101) ;  /* 0x000000000024c947 */ /* 0x000fea0003800000 */
[----:B------:R-:W-:Y:S01]  /*6020*/  ISETP.NE.U32.AND P3, PT, R48, RZ, PT ;  /* 0x000000ff3000720c */ /* 0x000fe20003f65070 */
[----:B------:R-:W2:Y:S03]  /*6030*/  LDCU.64 UR4, c[0x0][0x358] ;  /* 0x00006b00ff0477ac */ /* 0x000ea60008000a00 */
[----:B------:R-:W-:Y:S11]  /*6040*/  ISETP.NE.AND.EX P3, PT, R49, RZ, PT, P3 ;  /* 0x000000ff3100720c */ /* 0x000ff60003f65330 */
[----:B------:R-:W-:Y:S02]  /*6050*/  @!UPT UIADD3 URZ, UPT, UPT, URZ, URZ, URZ ;  /* 0x000000fffffff290 */ /* 0x000fe4000fffe0ff */
[----:B------:R-:W3:Y:S01]  /*6060*/  @P3 LDC.64 R2, c[0x0][0x8a8] ;  /* 0x00022a00ff023b82 */ /* 0x000ee20000000a00 */
[----:B-1----:R-:W-:Y:S04]  /*6070*/  @P3 IMAD R0, R50, UR36, RZ ;  /* 0x0000002432003c24 */ /* 0x002fe8000f8e02ff */
[----:B---3--:R-:W-:Y:S05]  /*6080*/  @P3 IMAD.WIDE R2, R0, 0x4, R2 ;  /* 0x0000000400023825 */ /* 0x008fea00078e0202 */
[----:B--2--5:R2:W5:Y:S02]  /*6090*/  @P3 LDG.E R24, desc[UR4][R2.64] ;  /* 0x0000000402183981 */ /* 0x024564000c1e1900 */
[----:B--2---:R-:W3:Y:S02]  /*60a0*/  @!P3 LDC R24, c[0x0][0x8a0] ;  /* 0x00022800ff18bb82 */ /* 0x004ee40000000800 */
.L_x_101:
[----:B-----5:R-:W-:Y:S01]  /*60b0*/  FSETP.NEU.AND P3, PT, R27, RZ, PT ;  /* 0x000000ff1b00720b */ /* 0x020fe20003f6d000 */
[----:B------:R-:W-:Y:S01]  /*60c0*/  BSSY B1, `(.L_x_102) ;  /* 0x0000039000017945 */ /* 0x000fe20003800000 */
[----:B------:R-:W-:Y:S01]  /*60d0*/  SEL R3, RZ, 0xffffffff, P2 ;  /* 0xffffffffff037807 */ /* 0x000fe20001000000 */
[----:B------:R-:W-:Y:S01]  /*60e0*/  IMAD.MOV.U32 R72, RZ, RZ, 0x1 ;  /* 0x00000001ff487424 */ /* 0x000fe200078e00ff */
[----:B------:R-:W-:Y:S01]  /*60f0*/  @P1 LOP3.LUT P2, RZ, R52, 0xff, RZ, 0xc0, !PT ;  /* 0x000000ff34ff1812 */ /* 0x000fe2000784c0ff */
[C---:B------:R-:W-:Y:S01]  /*6100*/  IMAD R25, R22.reuse, 0x40, R23 ;  /* 0x0000004016197824 */ /* 0x040fe200078e0217 */
[----:B-1----:R-:W-:Y:S01]  /*6110*/  @P1 SEL R0, RZ, 0xffffffff, P3 ;  /* 0xffffffffff001807 */ /* 0x002fe20001800000 */
[----:B------:R-:W-:Y:S01]  /*6120*/  IMAD R60, R67, -0x10, R65 ;  /* 0xfffffff0433c7824 */ /* 0x000fe200078e0241 */
[----:B------:R-:W-:Y:S01]  /*6130*/  LOP3.LUT R63, R63, 0x1, RZ, 0x3c, !PT ;  /* 0x000000013f3f7812 */ /* 0x000fe200078e3cff */
[----:B------:R-:W-:Y:S01]  /*6140*/  IMAD.MOV.U32 R71, RZ, RZ, RZ ;  /* 0x000000ffff477224 */ /* 0x000fe200078e00ff */
[C---:B------:R-:W-:Y:S02]  /*6150*/  @P0 SEL R0, R3.reuse, R0, !P2 ;  /* 0x0000000003000207 */ /* 0x040fe40005000000 */
[----:B------:R-:W-:Y:S02]  /*6160*/  CS2R R38, SRZ ;  /* 0x0000000000267805 */ /* 0x000fe4000001ff00 */
[----:B------:R-:W-:Y:S02]  /*6170*/  LEA R70, R22, UR45, 0x3 ;  /* 0x0000002d16467c11 */ /* 0x000fe4000f8e18ff */
[----:B------:R-:W-:Y:S02]  /*6180*/  CS2R R36, SRZ ;  /* 0x0000000000247805 */ /* 0x000fe4000001ff00 */
[----:B------:R-:W-:Y:S02]  /*6190*/  @P1 LOP3.LUT R0, R0, 0x1, RZ, 0xc0, !PT ;  /* 0x0000000100001812 */ /* 0x000fe400078ec0ff */
[----:B------:R-:W-:Y:S02]  /*61a0*/  CS2R R34, SRZ ;  /* 0x0000000000227805 */ /* 0x000fe4000001ff00 */
[----:B------:R-:W-:Y:S02]  /*61b0*/  PLOP3.LUT P2, PT, PT, PT, UP1, 0x80, 0x8 ;  /* 0x000000000008781c */ /* 0x000fe40003f4f018 */
[----:B------:R-:W-:Y:S02]  /*61c0*/  CS2R R32, SRZ ;  /* 0x0000000000207805 */ /* 0x000fe4000001ff00 */
[----:B------:R-:W-:Y:S02]  /*61d0*/  ISETP.NE.U32.OR P5, PT, R0, 0x1, !P1 ;  /* 0x000000010000780c */ /* 0x000fe40004fa5470 */
[----:B------:R-:W-:Y:S02]  /*61e0*/  CS2R R42, SRZ ;  /* 0x00000000002a7805 */ /* 0x000fe4000001ff00 */
[----:B------:R-:W-:Y:S02]  /*61f0*/  LOP3.LUT P4, R58, R52, 0xff, RZ, 0xc0, !PT ;  /* 0x000000ff343a7812 */ /* 0x000fe4000788c0ff */
[----:B------:R-:W-:Y:S02]  /*6200*/  CS2R R40, SRZ ;  /* 0x0000000000287805 */ /* 0x000fe4000001ff00 */
[----:B------:R-:W-:Y:S02]  /*6210*/  SEL R2, RZ, 0xffffffff, P3 ;  /* 0xffffffffff027807 */ /* 0x000fe40001800000 */
[----:B------:R-:W-:Y:S02]  /*6220*/  CS2R R46, SRZ ;  /* 0x00000000002e7805 */ /* 0x000fe4000001ff00 */
[----:B------:R-:W-:Y:S02]  /*6230*/  P2R R69, PR, RZ, 0x20 ;  /* 0x00000020ff457803 */ /* 0x000fe40000000000 */
[----:B------:R-:W-:Y:S02]  /*6240*/  CS2R R44, SRZ ;  /* 0x00000000002c7805 */ /* 0x000fe4000001ff00 */
[----:B------:R-:W-:Y:S02]  /*6250*/  @P2 SEL R2, R3, R2, !P4 ;  /* 0x0000000203022207 */ /* 0x000fe40006000000 */
[----:B------:R-:W-:Y:S02]  /*6260*/  @P5 SHF.L.U32 R0, R63, 0x1f, RZ ;  /* 0x0000001f3f005819 */ /* 0x000fe400000006ff */
[----:B------:R-:W-:Y:S02]  /*6270*/  LOP3.LUT R2, R2, 0x1, RZ, 0xc0, !PT ;  /* 0x0000000102027812 */ /* 0x000fe400078ec0ff */
[----:B------:R1:W2:Y:S02]  /*6280*/  @P5 SYNCS.PHASECHK.TRANS64.TRYWAIT P1, [UR45+0x80], R0 ;  /* 0x00008000ff0055a7 */ /* 0x0002a4000802112d */
[----:B------:R-:W-:Y:S04]  /*6290*/  ISETP.NE.U32.AND P2, PT, R2, 0x1, PT ;  /* 0x000000010200780c */ /* 0x000fe80003f45070 */
[----:B------:R-:W-:Y:S02]  /*62a0*/  P2R R73, PR, RZ, 0x4 ;  /* 0x00000004ff497803 */ /* 0x000fe40000000000 */
[----:B-1----:R-:W-:Y:S04]  /*62b0*/  SHF.L.U32 R0, R62, 0x1f, RZ ;  /* 0x0000001f3e007819 */ /* 0x002fe800000006ff */
[----:B------:R1:W4:Y:S01]  /*62c0*/  SYNCS.PHASECHK.TRANS64.TRYWAIT P0, [R70+URZ+0xf0], R0 ;  /* 0x0000f000460075a7 */ /* 0x00032200080011ff */
[----:B--2---:R-:W-:Y:S01]  /*62d0*/  @P5 SEL R72, RZ, 0x1, !P1 ;  /* 0x00000001ff485807 */ /* 0x004fe20004800000 */
[----:B-1----:R-:W-:Y:S06]  /*62e0*/  @!P5 BRA `(.L_x_103) ;  /* 0x000000000058d947 */ /* 0x002fec0003800000 */
[----:B------:R-:W-:Y:S01]  /*62f0*/  IMAD.MOV.U32 R39, RZ, RZ, RZ ;  /* 0x000000ffff277224 */ /* 0x000fe200078e00ff */
[----:B------:R-:W-:Y:S01]  /*6300*/  ISETP.NE.AND P1, PT, R72, RZ, PT ;  /* 0x000000ff4800720c */ /* 0x000fe20003f25270 */
[----:B------:R-:W-:Y:S01]  /*6310*/  BSSY B0, `(.L_x_104) ;  /* 0x000000c000007945 */ /* 0x000fe20003800000 */
[----:B------:R-:W-:Y:S02]  /*6320*/  CS2R R46, SRZ ;  /* 0x00000000002e7805 */ /* 0x000fe4000001ff00 */
[----:B------:R-:W-:Y:S02]  /*6330*/  CS2R R44, SRZ ;  /* 0x00000000002c7805 */ /* 0x000fe4000001ff00 */
[----:B------:R-:W-:Y:S02]  /*6340*/  CS2R R42, SRZ ;  /* 0x00000000002a7805 */ /* 0x000fe4000001ff00 */
[----:B------:R-:W-:Y:S02]  /*6350*/  CS2R R40, SRZ ;  /* 0x0000000000287805 */ /* 0x000fe4000001ff00 */
[----:B------:R-:W-:Y:S02]  /*6360*/  CS2R R34, SRZ ;  /* 0x0000000000227805 */ /* 0x000fe4000001ff00 */
[----:B------:R-:W-:Y:S02]  /*6370*/  CS2R R32, SRZ ;  /* 0x0000000000207805 */ /* 0x000fe4000001ff00 */
[----:B------:R-:W-:Y:S01]  /*6380*/  CS2R R36, SRZ ;  /* 0x0000000000247805 */ /* 0x000fe2000001ff00 */
[----:B------:R-:W-:Y:S06]  /*6390*/  @P1 BRA `(.L_x_105) ;  /* 0x00000000000c1947 */ /* 0x000fec0003800000 */
[----:B------:R-:W-:Y:S04]  /*63a0*/  SHF.L.U32 R3, R63, 0x1f, RZ ;  /* 0x0000001f3f037819 */ /* 0x000fe800000006ff */
[----:B------:R-:W1:Y:S02]  /*63b0*/  SYNCS.PHASECHK.TRANS64.TRYWAIT P1, [UR45+0x80], R3 ;  /* 0x00008003ff0075a7 */ /* 0x000e64000802112d */
[----:B-1----:R-:W-:Y:S05]  /*63c0*/  @!P1 BRA `(.L_x_106) ;  /* 0x0000003000dc9947 */ /* 0x002fea0003800000 */
.L_x_105:
[----:B------:R-:W-:Y:S05]  /*63d0*/  BSYNC B0 ;  /* 0x0000000000007941 */ /* 0x000fea0003800000 */
.L_x_104:
[----:B------:R-:W-:Y:S01]  /*63e0*/  ISETP.NE.AND P1, PT, R73, RZ, PT ;  /* 0x000000ff4900720c */ /* 0x000fe20003f25270 */
[----:B------:R-:W-:Y:S11]  /*63f0*/  HFMA2 R71, -RZ, RZ, 0, 5.9604644775390625e-08 ;  /* 0x00000001ff477431 */ /* 0x000ff600000001ff */
[----:B------:R-:W-:Y:S01]  /*6400*/  @!UPT UIADD3 URZ, UPT, UPT, URZ, URZ, URZ ;  /* 0x000000fffffff290 */ /* 0x000fe2000fffe0ff */
[----:B------:R2:W1:Y:S04]  /*6410*/  @P1 LDS.128 R44, [R66] ;  /* 0x00000000422c1984 */ /* 0x0004680000000c00 */
[----:B------:R2:W1:Y:S04]  /*6420*/  @P1 LDS.128 R40, [R65+0x10] ;  /* 0x0000100041281984 */ /* 0x0004680000000c00 */
[----:B------:R2:W1:Y:S04]  /*6430*/  @P1 LDS.128 R32, [R64+0x20] ;  /* 0x0000200040201984 */ /* 0x0004680000000c00 */
[----:B------:R2:W1:Y:S02]  /*6440*/  @P1 LDS.128 R36, [R60+0x30] ;  /* 0x000030003c241984 */ /* 0x0004640000000c00 */
.L_x_103:
[----:B------:R-:W-:Y:S05]  /*6450*/  BSYNC B1 ;  /* 0x0000000000017941 */ /* 0x000fea0003800000 */
.L_x_102:
[----:B-1----:R-:W-:Y:S04]  /*6460*/  SHF.R.U32.HI R2, RZ, 0x15, R25 ;  /* 0x00000015ff027819 */ /* 0x002fe80000011619 */
[----:B------:R-:W-:Y:S01]  /*6470*/  LOP3.LUT P1, RZ, R2, 0x3, R53, 0x48, !PT ;  /* 0x0000000302ff7812 */ /* 0x000fe20007824835 */
[----:B------:R-:W-:Y:S01]  /*6480*/  @!UPT UIADD3 URZ, UPT, UPT, URZ, URZ, URZ ;  /* 0x000000fffffff290 */ /* 0x000fe2000fffe0ff */
[----:B----4-:R-:W-:Y:S11]  /*6490*/  @P0 BRA `(.L_x_107) ;  /* 0x0000000000080947 */ /* 0x010ff60003800000 */
[----:B------:R-:W1:Y:S02]  /*64a0*/  SYNCS.PHASECHK.TRANS64.TRYWAIT P0, [R70+URZ+0xf0], R0 ;  /* 0x0000f000460075a7 */ /* 0x000e6400080011ff */
[----:B-1----:R-:W-:Y:S05]  /*64b0*/  @!P0 BRA `(.L_x_108) ;  /* 0x0000003000b88947 */ /* 0x002fea0003800000 */
.L_x_107:
[----:B------:R-:W-:Y:S05]  /*64c0*/  @!P1 BRA `(.L_x_109) ;  /* 0x0000000000409947 */ /* 0x000fea0003800000 */
[----:B------:R-:W4:Y:S01]  /*64d0*/  LDCU.64 UR8, c[0x4][0x70] ;  /* 0x01000e00ff0877ac */ /* 0x000f220008000a00 */
[----:B------:R-:W-:Y:S01]  /*64e0*/  MOV R3, 0x0 ;  /* 0x0000000000037802 */ /* 0x000fe20000000f00 */
[----:B------:R-:W-:Y:S02]  /*64f0*/  HFMA2 R12, -RZ, RZ, 0, 5.9604644775390625e-08 ;  /* 0x00000001ff0c7431 */ /* 0x000fe400000001ff */
[----:B------:R-:W-:Y:S02]  /*6500*/  IMAD.MOV.U32 R8, RZ, RZ, 0x192 ;  /* 0x00000192ff087424 */ /* 0x000fe400078e00ff */
[----:B------:R-:W-:Y:S01]  /*6510*/  IMAD.MOV.U32 R13, RZ, RZ, RZ ;  /* 0x000000ffff0d7224 */ /* 0x000fe200078e00ff */
[----:B------:R-:W5:Y:S01]  /*6520*/  LDCU.64 UR6, c[0x4][0x78] ;  /* 0x01000f00ff0677ac */ /* 0x000f620008000a00 */
[----:B------:R-:W1:Y:S01]  /*6530*/  LDC.64 R2, c[0x4][R3] ;  /* 0x0100000003027b82 */ /* 0x000e620000000a00 */
[----:B------:R-:W2:Y:S01]  /*6540*/  LDCU.64 UR4, c[0x4][0x10] ;  /* 0x01000200ff0477ac */ /* 0x000ea20008000a00 */
[----:B----4-:R-:W-:Y:S01]  /*6550*/  MOV R5, UR9 ;  /* 0x0000000900057c02 */ /* 0x010fe20008000f00 */
[----:B------:R-:W-:Y:S01]  /*6560*/  IMAD.U32 R4, RZ, RZ, UR8 ;  /* 0x00000008ff047e24 */ /* 0x000fe2000f8e00ff */
[----:B-----5:R-:W-:Y:S01]  /*6570*/  MOV R7, UR7 ;  /* 0x0000000700077c02 */ /* 0x020fe20008000f00 */
[----:B------:R-:W-:Y:S01]  /*6580*/  IMAD.U32 R6, RZ, RZ, UR6 ;  /* 0x00000006ff067e24 */ /* 0x000fe2000f8e00ff */
[----:B--2---:R-:W-:Y:S01]  /*6590*/  MOV R11, UR5 ;  /* 0x00000005000b7c02 */ /* 0x004fe20008000f00 */
[----:B------:R-:W-:Y:S02]  /*65a0*/  IMAD.U32 R10, RZ, RZ, UR4 ;  /* 0x00000004ff0a7e24 */ /* 0x000fe4000f8e00ff */
[----:B------:R-:W-:Y:S07]  /*65b0*/  LEPC R20, `(.L_x_109) ;  /* 0x000000001014794e */ /* 0x000fee0000000000 */
[----:B-1-3--:R-:W-:Y:S05]  /*65c0*/  CALL.ABS.NOINC R2 ;  /* 0x0000000002007343 */ /* 0x00afea0003c00000 */
.L_x_109:
[----:B------:R-:W-:Y:S01]  /*65d0*/  LOP3.LUT R20, R44, 0xffffe000, RZ, 0xc0, !PT ;  /* 0xffffe0002c147812 */ /* 0x000fe200078ec0ff */
[----:B------:R-:W-:Y:S05]  /*65e0*/  WARPSYNC.ALL ;  /* 0x0000000000007948 */ /* 0x000fea0003800000 */
[----:B------:R-:W-:Y:S01]  /*65f0*/  R2UR UR4, R25 ;  /* 0x00000000190472ca */ /* 0x000fe200000e0000 */
[----:B------:R-:W-:Y:S01]  /*6600*/  BSSY.RECONVERGENT B0, `(.L_x_110) ;  /* 0x0000058000007945 */ /* 0x000fe20003800200 */
[----:B------:R-:W-:Y:S11]  /*6610*/  ISETP.NE.AND P0, PT, R68, RZ, PT ;  /* 0x000000ff4400720c */ /* 0x000ff60003f05270 */
[----:B------:R-:W1:Y:S02]  /*6620*/  LDTM.x16 R4, tmem[UR4] ;  /* 0x00000004000479ee */ /* 0x000e640008240000 */
[C---:B-1-3--:R-:W-:Y:S01]  /*6630*/  FMUL R0, R24.reuse, R4 ;  /* 0x0000000418007220 */ /* 0x04afe20000400000 */
[C---:B------:R-:W-:Y:S01]  /*6640*/  FMUL R2, R24.reuse, R5 ;  /* 0x0000000518027220 */ /* 0x040fe20000400000 */
[C---:B------:R-:W-:Y:S01]  /*6650*/  FMUL R4, R24.reuse, R8 ;  /* 0x0000000818047220 */ /* 0x040fe20000400000 */
[C---:B------:R-:W-:Y:S01]  /*6660*/  FMUL R5, R24.reuse, R9 ;  /* 0x0000000918057220 */ /* 0x040fe20000400000 */
[C---:B------:R-:W-:Y:S01]  /*6670*/  FMUL R8, R24.reuse, R12 ;  /* 0x0000000c18087220 */ /* 0x040fe20000400000 */
[C---:B------:R-:W-:Y:S01]  /*6680*/  FMUL R9, R24.reuse, R13 ;  /* 0x0000000d18097220 */ /* 0x040fe20000400000 */
[C---:B------:R-:W-:Y:S01]  /*6690*/  FMUL R12, R24.reuse, R16 ;  /* 0x00000010180c7220 */ /* 0x040fe20000400000 */
[----:B------:R-:W-:Y:S01]  /*66a0*/  LOP3.LUT R16, R45, 0xffffe000, RZ, 0xc0, !PT ;  /* 0xffffe0002d107812 */ /* 0x000fe200078ec0ff */
[----:B------:R-:W-:Y:S01]  /*66b0*/  FMUL R13, R24, R17 ;  /* 0x00000011180d7220 */ /* 0x000fe20000400000 */
[----:B------:R-:W-:Y:S01]  /*66c0*/  LOP3.LUT R17, R46, 0xffffe000, RZ, 0xc0, !PT ;  /* 0xffffe0002e117812 */ /* 0x000fe200078ec0ff */
[----:B------:R-:W-:Y:S01]  /*66d0*/  FFMA R28, R27, R20, R0 ;  /* 0x000000141b1c7223 */ /* 0x000fe20000000000 */
[----:B------:R-:W-:Y:S01]  /*66e0*/  LOP3.LUT R0, R47, 0xffffe000, RZ, 0xc0, !PT ;  /* 0xffffe0002f007812 */ /* 0x000fe200078ec0ff */
[C---:B------:R-:W-:Y:S01]  /*66f0*/  FMUL R3, R24.reuse, R6 ;  /* 0x0000000618037220 */ /* 0x040fe20000400000 */
[C---:B------:R-:W-:Y:S01]  /*6700*/  FMUL R6, R24.reuse, R10 ;  /* 0x0000000a18067220 */ /* 0x040fe20000400000 */
[C---:B------:R-:W-:Y:S01]  /*6710*/  FMUL R7, R24.reuse, R7 ;  /* 0x0000000718077220 */ /* 0x040fe20000400000 */
[----:B------:R-:W-:Y:S01]  /*6720*/  F2FP.TF32.F32.PACK_B R28, R28 ;  /* 0x0000001cff1c723e */ /* 0x000fe200024050ff */
[C---:B------:R-:W-:Y:S01]  /*6730*/  FMUL R10, R24.reuse, R14 ;  /* 0x0000000e180a7220 */ /* 0x040fe20000400000 */
[----:B------:R-:W-:Y:S01]  /*6740*/  FMUL R14, R24, R18 ;  /* 0x00000012180e7220 */ /* 0x000fe20000400000 */
[----:B------:R-:W-:Y:S01]  /*6750*/  LOP3.LUT R18, R40, 0xffffe000, RZ, 0xc0, !PT ;  /* 0xffffe00028127812 */ /* 0x000fe200078ec0ff */
[----:B------:R-:W-:Y:S01]  /*6760*/  FFMA R29, R27, R16, R2 ;  /* 0x000000101b1d7223 */ /* 0x000fe20000000002 */
[----:B------:R-:W-:Y:S01]  /*6770*/  LOP3.LUT R2, R41, 0xffffe000, RZ, 0xc0, !PT ;  /* 0xffffe00029027812 */ /* 0x000fe200078ec0ff */
[----:B------:R-:W-:Y:S01]  /*6780*/  FFMA R30, R27, R17, R3 ;  /* 0x000000111b1e7223 */ /* 0x000fe20000000003 */
[----:B------:R-:W-:Y:S01]  /*6790*/  LOP3.LUT R3, R43, 0xffffe000, RZ, 0xc0, !PT ;  /* 0xffffe0002b037812 */ /* 0x000fe200078ec0ff */
[C---:B------:R-:W-:Y:S01]  /*67a0*/  FFMA R31, R27.reuse, R0, R7 ;  /* 0x000000001b1f7223 */ /* 0x040fe20000000007 */
[----:B------:R-:W-:Y:S01]  /*67b0*/  LOP3.LUT R0, R42, 0xffffe000, RZ, 0xc0, !PT ;  /* 0xffffe0002a007812 */ /* 0x000fe200078ec0ff */
[C---:B------:R-:W-:Y:S01]  /*67c0*/  FFMA R4, R27.reuse, R18, R4 ;  /* 0x000000121b047223 */ /* 0x040fe20000000004 */
[----:B------:R-:W-:Y:S01]  /*67d0*/  F2FP.TF32.F32.PACK_B R29, R29 ;  /* 0x0000001dff1d723e */ /* 0x000fe200024050ff */
[C---:B------:R-:W-:Y:S01]  /*67e0*/  FFMA R5, R27.reuse, R2, R5 ;  /* 0x000000021b057223 */ /* 0x040fe20000000005 */
[----:B------:R-:W-:Y:S01]  /*67f0*/  FMUL R11, R24, R11 ;  /* 0x0000000b180b7220 */ /* 0x000fe20000400000 */
[----:B------:R-:W-:Y:S01]  /*6800*/  F2FP.TF32.F32.PACK_B R30, R30 ;  /* 0x0000001eff1e723e */ /* 0x000fe200024050ff */
[C---:B------:R-:W-:Y:S01]  /*6810*/  FFMA R6, R27.reuse, R0, R6 ;  /* 0x000000001b067223 */ /* 0x040fe20000000006 */
[----:B------:R-:W-:Y:S01]  /*6820*/  F2FP.TF32.F32.PACK_B R31, R31 ;  /* 0x0000001fff1f723e */ /* 0x000fe200024050ff */
[----:B------:R-:W-:Y:S01]  /*6830*/  FFMA R7, R27, R3, R11 ;  /* 0x000000031b077223 */ /* 0x000fe2000000000b */
[----:B------:R-:W-:Y:S01]  /*6840*/  LOP3.LUT R2, R32, 0xffffe000, RZ, 0xc0, !PT ;  /* 0xffffe00020027812 */ /* 0x000fe200078ec0ff */
[----:B------:R-:W-:Y:S01]  /*6850*/  FMUL R15, R24, R15 ;  /* 0x0000000f180f7220 */ /* 0x000fe20000400000 */
[----:B------:R-:W-:Y:S01]  /*6860*/  LOP3.LUT R16, R33, 0xffffe000, RZ, 0xc0, !PT ;  /* 0xffffe00021107812 */ /* 0x000fe200078ec0ff */
[----:B------:R1:W-:Y:S01]  /*6870*/  STS.128 [R66], R28 ;  /* 0x0000001c42007388 */ /* 0x0003e20000000c00 */
[----:B------:R-:W-:Y:S01]  /*6880*/  LOP3.LUT R0, R34, 0xffffe000, RZ, 0xc0, !PT ;  /* 0xffffe00022007812 */ /* 0x000fe200078ec0ff */
[----:B------:R-:W-:Y:S01]  /*6890*/  FFMA R8, R27, R2, R8 ;  /* 0x000000021b087223 */ /* 0x000fe20000000008 */
[----:B------:R-:W-:Y:S01]  /*68a0*/  LOP3.LUT R2, R35, 0xffffe000, RZ, 0xc0, !PT ;  /* 0xffffe00023027812 */ /* 0x000fe200078ec0ff */
[C---:B------:R-:W-:Y:S01]  /*68b0*/  FFMA R9, R27.reuse, R16, R9 ;  /* 0x000000101b097223 */ /* 0x040fe20000000009 */
[----:B------:R-:W-:Y:S01]  /*68c0*/  F2FP.TF32.F32.PACK_B R4, R4 ;  /* 0x00000004ff04723e */ /* 0x000fe200024050ff */
[C---:B------:R-:W-:Y:S01]  /*68d0*/  FFMA R10, R27.reuse, R0, R10 ;  /* 0x000000001b0a7223 */ /* 0x040fe2000000000a */
[----:B------:R-:W-:Y:S01]  /*68e0*/  F2FP.TF32.F32.PACK_B R5, R5 ;  /* 0x00000005ff05723e */ /* 0x000fe200024050ff */
[----:B------:R-:W-:Y:S01]  /*68f0*/  FFMA R11, R27, R2, R15 ;  /* 0x000000021b0b7223 */ /* 0x000fe2000000000f */
[----:B------:R-:W-:Y:S01]  /*6900*/  F2FP.TF32.F32.PACK_B R6, R6 ;  /* 0x00000006ff06723e */ /* 0x000fe200024050ff */
[----:B------:R-:W-:Y:S01]  /*6910*/  FMUL R19, R24, R19 ;  /* 0x0000001318137220 */ /* 0x000fe20000400000 */
[----:B------:R-:W-:Y:S02]  /*6920*/  F2FP.TF32.F32.PACK_B R7, R7 ;  /* 0x00000007ff07723e */ /* 0x000fe400024050ff */
[----:B------:R-:W-:Y:S02]  /*6930*/  LOP3.LUT R3, R36, 0xffffe000, RZ, 0xc0, !PT ;  /* 0xffffe00024037812 */ /* 0x000fe400078ec0ff */
[----:B------:R-:W-:Y:S01]  /*6940*/  LOP3.LUT R0, R37, 0xffffe000, RZ, 0xc0, !PT ;  /* 0xffffe00025007812 */ /* 0x000fe200078ec0ff */
[----:B------:R1:W-:Y:S01]  /*6950*/  STS.128 [R65+0x10], R4 ;  /* 0x0000100441007388 */ /* 0x0003e20000000c00 */
        /* <DEDUP_REMOVED lines=8> */
[----:B------:R-:W-:Y:S02]  /*69e0*/  F2FP.TF32.F32.PACK_B R10, R10 ;  /* 0x0000000aff0a723e */ /* 0x000fe400024050ff */
[----:B------:R-:W-:Y:S02]  /*69f0*/  F2FP.TF32.F32.PACK_B R11, R11 ;  /* 0x0000000bff0b723e */ /* 0x000fe400024050ff */
[----:B------:R-:W-:Y:S02]  /*6a00*/  F2FP.TF32.F32.PACK_B R12, R12 ;  /* 0x0000000cff0c723e */ /* 0x000fe400024050ff */
[----:B------:R-:W-:Y:S01]  /*6a10*/  F2FP.TF32.F32.PACK_B R13, R13 ;  /* 0x0000000dff0d723e */ /* 0x000fe200024050ff */
[----:B------:R1:W-:Y:S01]  /*6a20*/  STS.128 [R64+0x20], R8 ;  /* 0x0000200840007388 */ /* 0x0003e20000000c00 */
[----:B------:R-:W-:Y:S02]  /*6a30*/  F2FP.TF32.F32.PACK_B R14, R14 ;  /* 0x0000000eff0e723e */ /* 0x000fe400024050ff */
[----:B------:R-:W-:Y:S05]  /*6a40*/  F2FP.TF32.F32.PACK_B R15, R15 ;  /* 0x0000000fff0f723e */ /* 0x000fea00024050ff */
[----:B------:R1:W-:Y:S01]  /*6a50*/  STS.128 [R60+0x30], R12 ;  /* 0x0000300c3c007388 */ /* 0x0003e20000000c00 */
[----:B------:R-:W-:Y:S01]  /*6a60*/  @!PT LDS RZ, [RZ] ;  /* 0x00000000fffff984 */ /* 0x000fe20000000800 */
[----:B------:R-:W-:Y:S01]  /*6a70*/  @!PT LDS RZ, [RZ] ;  /* 0x00000000fffff984 */ /* 0x000fe20000000800 */
[----:B------:R-:W-:Y:S01]  /*6a80*/  @!PT LDS RZ, [RZ] ;  /* 0x00000000fffff984 */ /* 0x000fe20000000800 */
[----:B------:R-:W-:Y:S01]  /*6a90*/  @!PT LDS RZ, [RZ] ;  /* 0x00000000fffff984 */ /* 0x000fe20000000800 */
[----:B------:R3:W-:Y:S07]  /*6aa0*/  MEMBAR.ALL.CTA ;  /* 0x0000000000007992 */ /* 0x0007ee0000008000 */
[----:B---3--:R-:W3:Y:S02]  /*6ab0*/  FENCE.VIEW.ASYNC.S ;  /* 0x00000000000073c6 */ /* 0x008ee40000000000 */
[----:B---3--:R-:W-:Y:S06]  /*6ac0*/  BAR.SYNC.DEFER_BLOCKING 0x1, 0x80 ;  /* 0x0042000000007b1d */ /* 0x008fec0000010000 */
[----:B------:R-:W-:Y:S05]  /*6ad0*/  @P0 BRA `(.L_x_111) ;  /* 0x0000000000280947 */ /* 0x000fea0003800000 */
[----:B------:R-:W3:Y:S01]  /*6ae0*/  LDCU.64 UR6, c[0x0][0x348] ;  /* 0x00006900ff0677ac */ /* 0x000ee20008000a00 */
[----:B------:R-:W-:Y:S01]  /*6af0*/  UIADD3 UR4, UPT, UPT, UR45, 0x200, URZ ;  /* 0x000002002d047890 */ /* 0x000fe2000fffe0ff */
[----:B------:R-:W-:Y:S05]  /*6b00*/  UMOV UR51, UR36 ;  /* 0x0000002400337c82 */ /* 0x000fea0008000000 */
[----:B------:R-:W-:Y:S04]  /*6b10*/  MOV R57, UR4 ;  /* 0x0000000400397c02 */ /* 0x000fe80008000f00 */
[----:B------:R-:W-:Y:S01]  /*6b20*/  R2UR UR48, R57 ;  /* 0x00000000393072ca */ /* 0x000fe200000e0000 */
[----:B---3--:R-:W-:Y:S04]  /*6b30*/  UIADD3 UR4, UP0, UPT, UR6, 0x680, URZ ;  /* 0x0000068006047890 */ /* 0x008fe8000ff1e0ff */
[----:B------:R-:W-:Y:S09]  /*6b40*/  UIADD3.X UR5, UPT, UPT, URZ, UR7, URZ, UP0, !UPT ;  /* 0x00000007ff057290 */ /* 0x000ff200087fe4ff */
[----:B------:R3:W-:Y:S01]  /*6b50*/  UTMASTG.3D [UR48], [UR4] ;  /* 0x00000030040073b5 */ /* 0x0007e20008010000 */
[----:B------:R0:W-:Y:S01]  /*6b60*/  UTMACMDFLUSH ;  /* 0x00000000000079b7 */ /* 0x0001e20000000000 */
[----:B---3--:R-:W-:Y:S04]  /*6b70*/  DEPBAR.LE SB0, 0x1 ;  /* 0x000080400000791a */ /* 0x008fe80000000000 */
.L_x_111:
[----:B------:R-:W-:Y:S05]  /*6b80*/  BSYNC.RECONVERGENT B0 ;  /* 0x0000000000007941 */ /* 0x000fea0003800200 */
.L_x_110:
[----:B------:R-:W-:Y:S01]  /*6b90*/  BAR.SYNC.DEFER_BLOCKING 0x1, 0x80 ;  /* 0x0042000000007b1d */ /* 0x000fe20000010000 */
[----:B------:R-:W-:Y:S01]  /*6ba0*/  ISETP.NE.AND P1, PT, R69, RZ, PT ;  /* 0x000000ff4500720c */ /* 0x000fe20003f25270 */
[----:B------:R-:W-:Y:S01]  /*6bb0*/  UISETP.NE.AND UP0, UPT, UR47, URZ, UPT ;  /* 0x000000ff2f00728c */ /* 0x000fe2000bf05270 */
[----:B------:R-:W-:Y:S11]  /*6bc0*/  LEA R2, R71, UR45, 0x3 ;  /* 0x0000002d47027c11 */ /* 0x000ff6000f8e18ff */
[----:B-1----:R-:W-:Y:S01]  /*6bd0*/  @P1 SHF.L.U32 R4, R63, 0x1f, RZ ;  /* 0x0000001f3f041819 */ /* 0x002fe200000006ff */
[----:B------:R-:W-:Y:S06]  /*6be0*/  BRA.U !UP0, `(.L_x_112) ;  /* 0x0000000108247547 */ /* 0x000fec000b800000 */
[----:B------:R-:W1:Y:S01]  /*6bf0*/  S2R R0, SR_CgaCtaId ;  /* 0x0000000000007919 */ /* 0x000e620000008800 */
[----:B------:R-:W-:Y:S01]  /*6c00*/  IMAD.U32 R3, RZ, RZ, UR46 ;  /* 0x0000002eff037e24 */ /* 0x000fe2000f8e00ff */
[----:B------:R-:W-:Y:S04]  /*6c10*/  UIADD3 UR4, UPT, UPT, UR46, 0x1, URZ ;  /* 0x000000012e047890 */ /* 0x000fe8000fffe0ff */
[----:B------:R-:W-:Y:S01]  /*6c20*/  @P1 LEA R3, R3, UR45, 0x3 ;  /* 0x0000002d03031c11 */ /* 0x000fe2000f8e18ff */
[----:B------:R-:W-:Y:S04]  /*6c30*/  UISETP.NE.AND UP0, UPT, UR4, 0x4, UPT ;  /* 0x000000040400788c */ /* 0x000fe8000bf05270 */
[----:B------:R-:W-:Y:S01]  /*6c40*/  @P1 VIADD R3, R3, 0xa0 ;  /* 0x000000a003031836 */ /* 0x000fe20000000000 */
[----:B------:R-:W-:Y:S04]  /*6c50*/  USEL UR46, UR4, URZ, UP0 ;  /* 0x000000ff042e7287 */ /* 0x000fe80008000000 */
[----:B-1----:R-:W-:Y:S04]  /*6c60*/  @P1 PRMT R0, R0, 0x654, R3 ;  /* 0x0000065400001816 */ /* 0x002fe80000000003 */
[----:B------:R1:W-:Y:S04]  /*6c70*/  @P1 SYNCS.ARRIVE.TRANS64.RED.A1T0 RZ, [R0+URZ], RZ ;  /* 0x000000ff00ff19a7 */ /* 0x0003e800081004ff */
.L_x_112:
[----:B------:R-:W3:Y:S01]  /*6c80*/  @P1 SYNCS.PHASECHK.TRANS64.TRYWAIT P0, [R2+URZ+0x80], R4 ;  /* 0x00008004020015a7 */ /* 0x000ee200080011ff */
[----:B------:R-:W-:Y:S01]  /*6c90*/  BSSY B1, `(.L_x_113) ;  /* 0x0000016000017945 */ /* 0x000fe20003800000 */
[----:B---3--:R-:W-:Y:S03]  /*6ca0*/  @P1 SEL R72, RZ, 0x1, !P0 ;  /* 0x00000001ff481807 */ /* 0x008fe60004000000 */
[----:B------:R-:W-:Y:S05]  /*6cb0*/  @!P1 BRA `(.L_x_114) ;  /* 0x00000000004c9947 */ /* 0x000fea0003800000 */
[----:B------:R-:W-:Y:S01]  /*6cc0*/  ISETP.NE.AND P0, PT, R72, RZ, PT ;  /* 0x000000ff4800720c */ /* 0x000fe20003f05270 */
[----:B------:R-:W-:Y:S01]  /*6cd0*/  BSSY B0, `(.L_x_115) ;  /* 0x000000b000007945 */ /* 0x000fe20003800000 */
[----:B------:R-:W-:Y:S11]  /*6ce0*/  ISETP.NE.AND P1, PT, R73, RZ, PT ;  /* 0x000000ff4900720c */ /* 0x000ff60003f25270 */
[----:B------:R-:W-:Y:S02]  /*6cf0*/  @!UPT UIADD3 URZ, UPT, UPT, URZ, URZ, URZ ;  /* 0x000000fffffff290 */ /* 0x000fe4000fffe0ff */
[C---:B------:R-:W-:Y:S01]  /*6d00*/  @P1 IMAD R6, R71.reuse, 0x2000, R66 ;  /* 0x0000200047061824 */ /* 0x040fe200078e0242 */
[C---:B------:R-:W-:Y:S01]  /*6d10*/  @P1 LEA R4, R71.reuse, R64, 0xd ;  /* 0x0000004047041211 */ /* 0x040fe200078e68ff */
[C---:B------:R-:W-:Y:S02]  /*6d20*/  @P1 IMAD R5, R71.reuse, 0x2000, R65 ;  /* 0x0000200047051824 */ /* 0x040fe400078e0241 */
[----:B------:R-:W-:Y:S01]  /*6d30*/  @P1 IMAD R3, R71, 0x2000, R60 ;  /* 0x0000200047031824 */ /* 0x000fe200078e023c */
[----:B------:R-:W-:Y:S06]  /*6d40*/  @P0 BRA `(.L_x_116) ;  /* 0x00000000000c0947 */ /* 0x000fec0003800000 */
[----:B-1----:R-:W-:Y:S04]  /*6d50*/  SHF.L.U32 R0, R63, 0x1f, RZ ;  /* 0x0000001f3f007819 */ /* 0x002fe800000006ff */
[----:B------:R-:W1:Y:S02]  /*6d60*/  SYNCS.PHASECHK.TRANS64.TRYWAIT P0, [R2+URZ+0x80], R0 ;  /* 0x00008000020075a7 */ /* 0x000e6400080011ff */
[----:B-1----:R-:W-:Y:S05]  /*6d70*/  @!P0 BRA `(.L_x_117) ;  /* 0x00000028009c8947 */ /* 0x002fea0003800000 */
.L_x_116:
[----:B------:R-:W-:Y:S05]  /*6d80*/  BSYNC B0 ;  /* 0x0000000000007941 */ /* 0x000fea0003800000 */
.L_x_115:
[----:B------:R-:W-:Y:S02]  /*6d90*/  ISETP.NE.AND P0, PT, R73, RZ, PT ;  /* 0x000000ff4900720c */ /* 0x000fe40003f05270 */
[----:B------:R-:W-:Y:S11]  /*6da0*/  IADD3 R71, PT, PT, R71, 0x1, RZ ;  /* 0x0000000147477810 */ /* 0x000ff60007ffe0ff */
[----:B------:R3:W4:Y:S04]  /*6db0*/  @P0 LDS.128 R44, [R6] ;  /* 0x00000000062c0984 */ /* 0x0007280000000c00 */
[----:B------:R3:W1:Y:S04]  /*6dc0*/  @P0 LDS.128 R40, [R5+0x10] ;  /* 0x0000100005280984 */ /* 0x0006680000000c00 */
[----:B------:R3:W1:Y:S04]  /*6dd0*/  @P0 LDS.128 R32, [R4+0x20] ;  /* 0x0000200004200984 */ /* 0x0006680000000c00 */
[----:B------:R3:W1:Y:S02]  /*6de0*/  @P0 LDS.128 R36, [R3+0x30] ;  /* 0x0000300003240984 */ /* 0x0006640000000c00 */
.L_x_114:
[----:B------:R-:W-:Y:S05]  /*6df0*/  BSYNC B1 ;  /* 0x0000000000017941 */ /* 0x000fea0003800000 */
.L_x_113:
[----:B-1----:R-:W-:Y:S05]  /*6e00*/  VIADD R0, R25, 0x10 ;  /* 0x0000001019007836 */ /* 0x002fea0000000000 */
[----:B------:R-:W-:Y:S04]  /*6e10*/  SHF.R.U32.HI R0, RZ, 0x15, R0 ;  /* 0x00000015ff007819 */ /* 0x000fe80000011600 */
[----:B------:R-:W-:Y:S11]  /*6e20*/  LOP3.LUT P0, RZ, R0, 0x3, R53, 0x48, !PT ;  /* 0x0000000300ff7812 */ /* 0x000ff60007804835 */
[----:B------:R-:W-:Y:S02]  /*6e30*/  @!UPT UIADD3 URZ, UPT, UPT, URZ, URZ, URZ ;  /* 0x000000fffffff290 */ /* 0x000fe4000fffe0ff */
[----:B------:R-:W-:Y:S05]  /*6e40*/  @!P0 BRA `(.L_x_118) ;  /* 0x0000000000408947 */ /* 0x000fea0003800000 */
[----:B------:R-:W1:Y:S01]  /*6e50*/  LDCU.64 UR8, c[0x4][0x70] ;  /* 0x01000e00ff0877ac */ /* 0x000e620008000a00 */
[----:B---3--:R-:W-:Y:S01]  /*6e60*/  MOV R3, 0x0 ;  /* 0x0000000000037802 */ /* 0x008fe20000000f00 */
[----:B------:R-:W-:Y:S02]  /*6e70*/  HFMA2 R12, -RZ, RZ, 0, 5.9604644775390625e-08 ;  /* 0x00000001ff0c7431 */ /* 0x000fe400000001ff */
[----:B------:R-:W-:Y:S02]  /*6e80*/  IMAD.MOV.U32 R8, RZ, RZ, 0x192 ;  /* 0x00000192ff087424 */ /* 0x000fe400078e00ff */
[----:B------:R-:W-:Y:S01]  /*6e90*/  IMAD.MOV.U32 R13, RZ, RZ, RZ ;  /* 0x000000ffff0d7224 */ /* 0x000fe200078e00ff */
[----:B------:R-:W3:Y:S01]  /*6ea0*/  LDCU.64 UR6, c[0x4][0x78] ;  /* 0x01000f00ff0677ac */ /* 0x000ee20008000a00 */
[----:B------:R-:W2:Y:S01]  /*6eb0*/  LDC.64 R2, c[0x4][R3] ;  /* 0x0100000003027b82 */ /* 0x000ea20000000a00 */
[----:B------:R-:W5:Y:S01]  /*6ec0*/  LDCU.64 UR4, c[0x4][0x10] ;  /* 0x01000200ff0477ac */ /* 0x000f620008000a00 */
[----:B-1----:R-:W-:Y:S01]  /*6ed0*/  MOV R5, UR9 ;  /* 0x0000000900057c02 */ /* 0x002fe20008000f00 */
[----:B------:R-:W-:Y:S01]  /*6ee0*/  IMAD.U32 R4, RZ, RZ, UR8 ;  /* 0x00000008ff047e24 */ /* 0x000fe2000f8e00ff */
[----:B---3--:R-:W-:Y:S01]  /*6ef0*/  MOV R7, UR7 ;  /* 0x0000000700077c02 */ /* 0x008fe20008000f00 */
[----:B------:R-:W-:Y:S01]  /*6f00*/  IMAD.U32 R6, RZ, RZ, UR6 ;  /* 0x00000006ff067e24 */ /* 0x000fe2000f8e00ff */
[----:B-----5:R-:W-:Y:S01]  /*6f10*/  MOV R11, UR5 ;  /* 0x00000005000b7c02 */ /* 0x020fe20008000f00 */
[----:B------:R-:W-:Y:S02]  /*6f20*/  IMAD.U32 R10, RZ, RZ, UR4 ;  /* 0x00000004ff0a7e24 */ /* 0x000fe4000f8e00ff */
[----:B------:R-:W-:Y:S07]  /*6f30*/  LEPC R20, `(.L_x_118) ;  /* 0x000000001014794e */ /* 0x000fee0000000000 */
[----:B--2-4-:R-:W-:Y:S05]  /*6f40*/  CALL.ABS.NOINC R2 ;  /* 0x0000000002007343 */ /* 0x014fea0003c00000 */
.L_x_118:
[----:B---34-:R-:W-:Y:S01]  /*6f50*/  LOP3.LUT R3, R44, 0xffffe000, RZ, 0xc0, !PT ;  /* 0xffffe0002c037812 */ /* 0x018fe200078ec0ff */
[----:B------:R-:W-:Y:S05]  /*6f60*/  WARPSYNC.ALL ;  /* 0x0000000000007948 */ /* 0x000fea0003800000 */
[----:B------:R-:W-:Y:S01]  /*6f70*/  R2UR UR4, R25 ;  /* 0x00000000190472ca */ /* 0x000fe200000e0000 */
[----:B------:R-:W1:Y:S01]  /*6f80*/  S2R R74, SR_CgaCtaId ;  /* 0x00000000004a7919 */ /* 0x000e620000008800 */
[----:B------:R-:W-:Y:S01]  /*6f90*/  LOP3.LUT R20, R40, 0xffffe000, RZ, 0xc0, !PT ;  /* 0xffffe00028147812 */ /* 0x000fe200078ec0ff */
[----:B------:R-:W-:Y:S01]  /*6fa0*/  BSSY.RECONVERGENT B0, `(.L_x_119) ;  /* 0x000005e000007945 */ /* 0x000fe20003800200 */
[----:B------:R-:W-:Y:S02]  /*6fb0*/  ISETP.NE.AND P6, PT, R69, RZ, PT ;  /* 0x000000ff4500720c */ /* 0x000fe40003fc5270 */
[----:B------:R-:W-:Y:S07]  /*6fc0*/  ISETP.NE.AND P0, PT, R68, RZ, PT ;  /* 0x000000ff4400720c */ /* 0x000fee0003f05270 */
[----:B------:R-:W3:Y:S02]  /*6fd0*/  LDTM.x16 R4, tmem[UR4+0x10] ;  /* 0x00001004000479ee */ /* 0x000ee40008240000 */
[C---:B---3--:R-:W-:Y:S01]  /*6fe0*/  FMUL R0, R24.reuse, R4 ;  /* 0x0000000418007220 */ /* 0x048fe20000400000 */
[----:B------:R-:W-:Y:S01]  /*6ff0*/  LOP3.LUT R4, R45, 0xffffe000, RZ, 0xc0, !PT ;  /* 0xffffe0002d047812 */ /* 0x000fe200078ec0ff */
[C---:B------:R-:W-:Y:S01]  /*7000*/  FMUL R2, R24.reuse, R5 ;  /* 0x0000000518027220 */ /* 0x040fe20000400000 */
[----:B------:R-:W-:Y:S01]  /*7010*/  FMUL R5, R24, R12 ;  /* 0x0000000c18057220 */ /* 0x000fe20000400000 */
[C---:B------:R-:W-:Y:S01]  /*7020*/  FFMA R28, R27.reuse, R3, R0 ;  /* 0x000000031b1c7223 */ /* 0x040fe20000000000 */
[----:B------:R-:W-:Y:S01]  /*7030*/  LOP3.LUT R3, R46, 0xffffe000, RZ, 0xc0, !PT ;  /* 0xffffe0002e037812 */ /* 0x000fe200078ec0ff */
[----:B------:R-:W-:Y:S01]  /*7040*/  FFMA R29, R27, R4, R2 ;  /* 0x000000041b1d7223 */ /* 0x000fe20000000002 */
[----:B------:R-:W-:Y:S01]  /*7050*/  LOP3.LUT R4, R47, 0xffffe000, RZ, 0xc0, !PT ;  /* 0xffffe0002f047812 */ /* 0x000fe200078ec0ff */
[C---:B------:R-:W-:Y:S01]  /*7060*/  FMUL R0, R24.reuse, R6 ;  /* 0x0000000618007220 */ /* 0x040fe20000400000 */
[----:B------:R-:W-:Y:S01]  /*7070*/  F2FP.TF32.F32.PACK_B R28, R28 ;  /* 0x0000001cff1c723e */ /* 0x000fe200024050ff */
[C---:B------:R-:W-:Y:S01]  /*7080*/  FMUL R2, R24.reuse, R7 ;  /* 0x0000000718027220 */ /* 0x040fe20000400000 */
[----:B------:R-:W-:Y:S01]  /*7090*/  F2FP.TF32.F32.PACK_B R29, R29 ;  /* 0x0000001dff1d723e */ /* 0x000fe200024050ff */
[C---:B------:R-:W-:Y:S01]  /*70a0*/  FFMA R30, R27.reuse, R3, R0 ;  /* 0x000000031b1e7223 */ /* 0x040fe20000000000 */
[C---:B------:R-:W-:Y:S01]  /*70b0*/  FMUL R0, R24.reuse, R8 ;  /* 0x0000000818007220 */ /* 0x040fe20000400000 */
[----:B------:R-:W-:Y:S01]  /*70c0*/  FFMA R31, R27, R4, R2 ;  /* 0x000000041b1f7223 */ /* 0x000fe20000000002 */
[C---:B------:R-:W-:Y:S01]  /*70d0*/  FMUL R6, R24.reuse, R13 ;  /* 0x0000000d18067220 */ /* 0x040fe20000400000 */
[----:B------:R-:W-:Y:S01]  /*70e0*/  LOP3.LUT R13, R41, 0xffffe000, RZ, 0xc0, !PT ;  /* 0xffffe000290d7812 */ /* 0x000fe200078ec0ff */
[C---:B------:R-:W-:Y:S01]  /*70f0*/  FMUL R2, R24.reuse, R9 ;  /* 0x0000000918027220 */ /* 0x040fe20000400000 */
[----:B------:R-:W-:Y:S01]  /*7100*/  F2FP.TF32.F32.PACK_B R30, R30 ;  /* 0x0000001eff1e723e */ /* 0x000fe200024050ff */
[----:B------:R-:W-:Y:S01]  /*7110*/  FMUL R9, R24, R16 ;  /* 0x0000001018097220 */ /* 0x000fe20000400000 */
[----:B------:R-:W-:Y:S01]  /*7120*/  F2FP.TF32.F32.PACK_B R31, R31 ;  /* 0x0000001fff1f723e */ /* 0x000fe200024050ff */
[----:B------:R-:W-:Y:S01]  /*7130*/  FFMA R16, R27, R20, R0 ;  /* 0x000000141b107223 */ /* 0x000fe20000000000 */
[----:B------:R-:W-:Y:S01]  /*7140*/  LOP3.LUT R0, R42, 0xffffe000, RZ, 0xc0, !PT ;  /* 0xffffe0002a007812 */ /* 0x000fe200078ec0ff */
[C---:B------:R-:W-:Y:S01]  /*7150*/  FMUL R3, R24.reuse, R10 ;  /* 0x0000000a18037220 */ /* 0x040fe20000400000 */
[C---:B------:R-:W-:Y:S01]  /*7160*/  FMUL R7, R24.reuse, R14 ;  /* 0x0000000e18077220 */ /* 0x040fe20000400000 */
[----:B------:R-:W-:Y:S01]  /*7170*/  LOP3.LUT R14, R43, 0xffffe000, RZ, 0xc0, !PT ;  /* 0xffffe0002b0e7812 */ /* 0x000fe200078ec0ff */
[----:B------:R-:W-:Y:S01]  /*7180*/  FMUL R10, R24, R17 ;  /* 0x00000011180a7220 */ /* 0x000fe20000400000 */
[----:B------:R-:W-:Y:S01]  /*7190*/  F2FP.TF32.F32.PACK_B R16, R16 ;  /* 0x00000010ff10723e */ /* 0x000fe200024050ff */
[----:B------:R-:W-:Y:S01]  /*71a0*/  FFMA R17, R27, R13, R2 ;  /* 0x0000000d1b117223 */ /* 0x000fe20000000002 */
[----:B------:R-:W-:Y:S01]  /*71b0*/  LOP3.LUT R2, R32, 0xffffe000, RZ, 0xc0, !PT ;  /* 0xffffe00020027812 */ /* 0x000fe200078ec0ff */
[----:B------:R-:W-:Y:S01]  /*71c0*/  STS.128 [R66+0x2000], R28 ;  /* 0x0020001c42007388 */ /* 0x000fe20000000c00 */
[----:B------:R-:W-:Y:S01]  /*71d0*/  LOP3.LUT R13, R39, 0xffffe000, RZ, 0xc0, !PT ;  /* 0xffffe000270d7812 */ /* 0x000fe200078ec0ff */
[C---:B------:R-:W-:Y:S01]  /*71e0*/  FMUL R4, R24.reuse, R11 ;  /* 0x0000000b18047220 */ /* 0x040fe20000400000 */
[----:B------:R-:W-:Y:S01]  /*71f0*/  F2FP.TF32.F32.PACK_B R17, R17 ;  /* 0x00000011ff11723e */ /* 0x000fe200024050ff */
[C---:B------:R-:W-:Y:S01]  /*7200*/  FMUL R11, R24.reuse, R18 ;  /* 0x00000012180b7220 */ /* 0x040fe20000400000 */
[----:B------:R-:W-:Y:S01]  /*7210*/  FFMA R18, R27, R0, R3 ;  /* 0x000000001b127223 */ /* 0x000fe20000000003 */
[----:B------:R-:W-:Y:S01]  /*7220*/  LOP3.LUT R0, R33, 0xffffe000, RZ, 0xc0, !PT ;  /* 0xffffe00021007812 */ /* 0x000fe200078ec0ff */
[----:B------:R-:W-:Y:S01]  /*7230*/  FMUL R12, R24, R19 ;  /* 0x00000013180c7220 */ /* 0x000fe20000400000 */
[----:B------:R-:W-:Y:S01]  /*7240*/  LOP3.LUT R3, R34, 0xffffe000, RZ, 0xc0, !PT ;  /* 0xffffe00022037812 */ /* 0x000fe200078ec0ff */
[C---:B------:R-:W-:Y:S01]  /*7250*/  FFMA R19, R27.reuse, R14, R4 ;  /* 0x0000000e1b137223 */ /* 0x040fe20000000004 */
[----:B------:R-:W-:Y:S01]  /*7260*/  FFMA R4, R27, R2, R5 ;  /* 0x000000021b047223 */ /* 0x000fe20000000005 */
[----:B------:R-:W-:Y:S01]  /*7270*/  LOP3.LUT R2, R35, 0xffffe000, RZ, 0xc0, !PT ;  /* 0xffffe00023027812 */ /* 0x000fe200078ec0ff */
[----:B------:R-:W-:Y:S01]  /*7280*/  FMUL R8, R24, R15 ;  /* 0x0000000f18087220 */ /* 0x000fe20000400000 */
[----:B------:R-:W-:Y:S01]  /*7290*/  F2FP.TF32.F32.PACK_B R18, R18 ;  /* 0x00000012ff12723e */ /* 0x000fe200024050ff */
[C---:B------:R-:W-:Y:S01]  /*72a0*/  FFMA R5, R27.reuse, R0, R6 ;  /* 0x000000001b057223 */ /* 0x040fe20000000006 */
[----:B------:R-:W-:Y:S01]  /*72b0*/  F2FP.TF32.F32.PACK_B R19, R19 ;  /* 0x00000013ff13723e */ /* 0x000fe200024050ff */
[C---:B------:R-:W-:Y:S01]  /*72c0*/  FFMA R6, R27.reuse, R3, R7 ;  /* 0x000000031b067223 */ /* 0x040fe20000000007 */
[----:B------:R-:W-:Y:S01]  /*72d0*/  FFMA R7, R27, R2, R8 ;  /* 0x000000021b077223 */ /* 0x000fe20000000008 */
[----:B------:R-:W-:Y:S02]  /*72e0*/  LOP3.LUT R0, R36, 0xffffe000, RZ, 0xc0, !PT ;  /* 0xffffe00024007812 */ /* 0x000fe400078ec0ff */
[----:B------:R-:W-:Y:S01]  /*72f0*/  STS.128 [R65+0x2010], R16 ;  /* 0x0020101041007388 */ /* 0x000fe20000000c00 */
[----:B------:R-:W-:Y:S02]  /*7300*/  LOP3.LUT R2, R37, 0xffffe000, RZ, 0xc0, !PT ;  /* 0xffffe00025027812 */ /* 0x000fe400078ec0ff */
[----:B------:R-:W-:Y:S01]  /*7310*/  LOP3.LUT R3, R38, 0xffffe000, RZ, 0xc0, !PT ;  /* 0xffffe00026037812 */ /* 0x000fe200078ec0ff */
[C---:B------:R-:W-:Y:S01]  /*7320*/  FFMA R8, R27.reuse, R0, R9 ;  /* 0x000000001b087223 */ /* 0x040fe20000000009 */
[----:B------:R-:W-:Y:S01]  /*7330*/  F2FP.TF32.F32.PACK_B R4, R4 ;  /* 0x00000004ff04723e */ /* 0x000fe200024050ff */
[C---:B------:R-:W-:Y:S01]  /*7340*/  FFMA R9, R27.reuse, R2, R10 ;  /* 0x000000021b097223 */ /* 0x040fe2000000000a */
[----:B------:R-:W-:Y:S01]  /*7350*/  F2FP.TF32.F32.PACK_B R5, R5 ;  /* 0x00000005ff05723e */ /* 0x000fe200024050ff */
[C---:B------:R-:W-:Y:S01]  /*7360*/  FFMA R10, R27.reuse, R3, R11 ;  /* 0x000000031b0a7223 */ /* 0x040fe2000000000b */
[----:B------:R-:W-:Y:S01]  /*7370*/  F2FP.TF32.F32.PACK_B R6, R6 ;  /* 0x00000006ff06723e */ /* 0x000fe200024050ff */
[----:B------:R-:W-:Y:S01]  /*7380*/  FFMA R11, R27, R13, R12 ;  /* 0x0000000d1b0b7223 */ /* 0x000fe2000000000c */
[----:B------:R-:W-:Y:S01]  /*7390*/  F2FP.TF32.F32.PACK_B R7, R7 ;  /* 0x00000007ff07723e */ /* 0x000fe200024050ff */
[----:B------:R-:W-:Y:S01]  /*73a0*/  IMAD.U32 R0, RZ, RZ, UR46 ;  /* 0x0000002eff007e24 */ /* 0x000fe2000f8e00ff */
[----:B------:R-:W-:Y:S02]  /*73b0*/  F2FP.TF32.F32.PACK_B R8, R8 ;  /* 0x00000008ff08723e */ /* 0x000fe400024050ff */
[----:B------:R-:W-:Y:S01]  /*73c0*/  F2FP.TF32.F32.PACK_B R9, R9 ;  /* 0x00000009ff09723e */ /* 0x000fe200024050ff */
[----:B------:R3:W-:Y:S01]  /*73d0*/  STS.128 [R64+0x2020], R4 ;  /* 0x0020200440007388 */ /* 0x0007e20000000c00 */
[----:B------:R-:W-:Y:S02]  /*73e0*/  F2FP.TF32.F32.PACK_B R10, R10 ;  /* 0x0000000aff0a723e */ /* 0x000fe400024050ff */
[----:B------:R-:W-:Y:S02]  /*73f0*/  F2FP.TF32.F32.PACK_B R11, R11 ;  /* 0x0000000bff0b723e */ /* 0x000fe400024050ff */
[----:B------:R-:W-:Y:S02]  /*7400*/  @P6 LEA R0, R0, UR45, 0x3 ;  /* 0x0000002d00006c11 */ /* 0x000fe4000f8e18ff */
[----:B------:R-:W-:Y:S01]  /*7410*/  @P6 SHF.L.U32 R2, R63, 0x1f, RZ ;  /* 0x0000001f3f026819 */ /* 0x000fe200000006ff */
[----:B------:R4:W-:Y:S02]  /*7420*/  STS.128 [R60+0x2030], R8 ;  /* 0x002030083c007388 */ /* 0x0009e40000000c00 */
[----:B------:R-:W-:Y:S05]  /*7430*/  @P6 VIADD R0, R0, 0xa0 ;  /* 0x000000a000006836 */ /* 0x000fea0000000000 */
[----:B-1----:R-:W-:Y:S01]  /*7440*/  @P6 PRMT R0, R74, 0x654, R0 ;  /* 0x000006544a006816 */ /* 0x002fe20000000000 */
[----:B------:R-:W-:Y:S01]  /*7450*/  @!PT LDS RZ, [RZ] ;  /* 0x00000000fffff984 */ /* 0x000fe20000000800 */
[----:B------:R-:W-:Y:S01]  /*7460*/  @!PT LDS RZ, [RZ] ;  /* 0x00000000fffff984 */ /* 0x000fe20000000800 */
[----:B------:R-:W-:Y:S01]  /*7470*/  @!PT LDS RZ, [RZ] ;  /* 0x00000000fffff984 */ /* 0x000fe20000000800 */
[----:B------:R-:W-:Y:S01]  /*7480*/  @!PT LDS RZ, [RZ] ;  /* 0x00000000fffff984 */ /* 0x000fe20000000800 */
[----:B------:R1:W-:Y:S06]  /*7490*/  MEMBAR.ALL.CTA ;  /* 0x0000000000007992 */ /* 0x0003ec0000008000 */
[----:B-1----:R-:W1:Y:S01]  /*74a0*/  FENCE.VIEW.ASYNC.S ;  /* 0x00000000000073c6 */ /* 0x002e620000000000 */
[----:B---3--:R-:W-:Y:S01]  /*74b0*/  LEA R6, R71, UR45, 0x3 ;  /* 0x0000002d47067c11 */ /* 0x008fe2000f8e18ff */
[----:B-1----:R-:W-:Y:S06]  /*74c0*/  BAR.SYNC.DEFER_BLOCKING 0x1, 0x80 ;  /* 0x0042000000007b1d */ /* 0x002fec0000010000 */
[----:B------:R-:W-:Y:S05]  /*74d0*/  @P0 BRA `(.L_x_120) ;  /* 0x0000000000280947 */ /* 0x000fea0003800000 */
[----:B------:R-:W1:Y:S01]  /*74e0*/  LDCU.64 UR6, c[0x0][0x348] ;  /* 0x00006900ff0677ac */ /* 0x000e620008000a00 */
[----:B------:R-:W-:Y:S02]  /*74f0*/  UIADD3 UR9, UPT, UPT, UR49, 0x10, URZ ;  /* 0x0000001031097890 */ /* 0x000fe4000fffe0ff */
[----:B------:R-:W-:Y:S01]  /*7500*/  UIADD3 UR8, UPT, UPT, UR45, 0x2200, URZ ;  /* 0x000022002d087890 */ /* 0x000fe2000fffe0ff */
[----:B------:R-:W-:Y:S01]  /*7510*/  UMOV UR10, UR50 ;  /* 0x00000032000a7c82 */ /* 0x000fe20008000000 */
[----:B------:R-:W-:Y:S01]  /*7520*/  UMOV UR11, UR36 ;  /* 0x00000024000b7c82 */ /* 0x000fe20008000000 */
[----:B-1----:R-:W-:Y:S04]  /*7530*/  UIADD3 UR4, UP0, UPT, UR6, 0x680, URZ ;  /* 0x0000068006047890 */ /* 0x002fe8000ff1e0ff */
[----:B------:R-:W-:Y:S09]  /*7540*/  UIADD3.X UR5, UPT, UPT, URZ, UR7, URZ, UP0, !UPT ;  /* 0x00000007ff057290 */ /* 0x000ff200087fe4ff */
[----:B------:R1:W-:Y:S01]  /*7550*/  UTMASTG.3D [UR8], [UR4] ;  /* 0x00000008040073b5 */ /* 0x0003e20008010000 */
[----:B------:R0:W-:Y:S01]  /*7560*/  UTMACMDFLUSH ;  /* 0x00000000000079b7 */ /* 0x0001e20000000000 */
[----:B-1----:R-:W-:Y:S04]  /*7570*/  DEPBAR.LE SB0, 0x1 ;  /* 0x000080400000791a */ /* 0x002fe80000000000 */
.L_x_120:
[----:B------:R-:W-:Y:S05]  /*7580*/  BSYNC.RECONVERGENT B0 ;  /* 0x0000000000007941 */ /* 0x000fea0003800200 */
.L_x_119:
[----:B------:R-:W-:Y:S01]  /*7590*/  BAR.SYNC.DEFER_BLOCKING 0x1, 0x80 ;  /* 0x0042000000007b1d */ /* 0x000fe20000010000 */
[----:B------:R-:W-:Y:S04]  /*75a0*/  UIADD3 UR4, UPT, UPT, UR46, 0x1, URZ ;  /* 0x000000012e047890 */ /* 0x000fe8000fffe0ff */
[----:B------:R-:W-:Y:S04]  /*75b0*/  UISETP.NE.AND UP0, UPT, UR4, 0x4, UPT ;  /* 0x000000040400788c */ /* 0x000fe8000bf05270 */
[----:B------:R-:W-:Y:S01]  /*75c0*/  USEL UR44, UR4, URZ, UP0 ;  /* 0x000000ff042c7287 */ /* 0x000fe20008000000 */
[----:B------:R1:W-:Y:S01]  /*75d0*/  @P6 SYNCS.ARRIVE.TRANS64.RED.A1T0 RZ, [R0+URZ], RZ ;  /* 0x000000ff00ff69a7 */ /* 0x0003e200081004ff */
[----:B------:R-:W-:Y:S01]  /*75e0*/  BSSY B1, `(.L_x_121) ;  /* 0x0000017000017945 */ /* 0x000fe20003800000 */
[----:B------:R-:W3:Y:S02]  /*75f0*/  @P6 SYNCS.PHASECHK.TRANS64.TRYWAIT P0, [R6+URZ+0x80], R2 ;  /* 0x00008002060065a7 */ /* 0x000ee400080011ff */
[----:B---3--:R-:W-:Y:S01]  /*7600*/  @P6 SEL R72, RZ, 0x1, !P0 ;  /* 0x00000001ff486807 */ /* 0x008fe20004000000 */
[----:B-1----:R-:W-:Y:S06]  /*7610*/  @!P6 BRA `(.L_x_122) ;  /* 0x00000000004ce947 */ /* 0x002fec0003800000 */
        /* <DEDUP_REMOVED lines=9> */
[----:B------:R-:W-:Y:S04]  /*76b0*/  SHF.L.U32 R5, R63, 0x1f, RZ ;  /* 0x0000001f3f057819 */ /* 0x000fe800000006ff */
[----:B------:R-:W1:Y:S02]  /*76c0*/  SYNCS.PHASECHK.TRANS64.TRYWAIT P0, [R6+URZ+0x80], R5 ;  /* 0x00008005060075a7 */ /* 0x000e6400080011ff */
[----:B-1----:R-:W-:Y:S05]  /*76d0*/  @!P0 BRA `(.L_x_125) ;  /* 0x0000002000588947 */ /* 0x002fea0003800000 */
.L_x_124:
[----:B------:R-:W-:Y:S05]  /*76e0*/  BSYNC B0 ;  /* 0x0000000000007941 */ /* 0x000fea0003800000 */
.L_x_123:
[----:B------:R-:W-:Y:S02]  /*76f0*/  ISETP.NE.AND P0, PT, R73, RZ, PT ;  /* 0x000000ff4900720c */ /* 0x000fe40003f05270 */
[----:B------:R-:W-:Y:S11]  /*7700*/  IADD3 R71, PT, PT, R71, 0x1, RZ ;  /* 0x0000000147477810 */ /* 0x000ff60007ffe0ff */
[----:B------:R3:W1:Y:S04]  /*7710*/  @P0 LDS.128 R44, [R4] ;  /* 0x00000000042c0984 */ /* 0x0006680000000c00 */
[----:B------:R3:W1:Y:S04]  /*7720*/  @P0 LDS.128 R40, [R3+0x10] ;  /* 0x0000100003280984 */ /* 0x0006680000000c00 */
[----:B------:R3:W1:Y:S04]  /*7730*/  @P0 LDS.128 R32, [R2+0x20] ;  /* 0x0000200002200984 */ /* 0x0006680000000c00 */
[----:B------:R3:W1:Y:S02]  /*7740*/  @P0 LDS.128 R36, [R0+0x30] ;  /* 0x0000300000240984 */ /* 0x0006640000000c00 */
.L_x_122:
[----:B------:R-:W-:Y:S05]  /*7750*/  BSYNC B1 ;  /* 0x0000000000017941 */ /* 0x000fea0003800000 */
.L_x_121:
[----:B---3--:R-:W-:Y:S05]  /*7760*/  VIADD R0, R25, 0x20 ;  /* 0x0000002019007836 */ /* 0x008fea0000000000 */
[----:B------:R-:W-:Y:S04]  /*7770*/  SHF.R.U32.HI R0, RZ, 0x15, R0 ;  /* 0x00000015ff007819 */ /* 0x000fe80000011600 */
[----:B------:R-:W-:Y:S11]  /*7780*/  LOP3.LUT P0, RZ, R0, 0x3, R53, 0x48, !PT ;  /* 0x0000000300ff7812 */ /* 0x000ff60007804835 */
[----:B------:R-:W-:Y:S02]  /*7790*/  @!UPT UIADD3 URZ, UPT, UPT, URZ, URZ, URZ ;  /* 0x000000fffffff290 */ /* 0x000fe4000fffe0ff */
[----:B------:R-:W-:Y:S05]  /*77a0*/  @!P0 BRA `(.L_x_126) ;  /* 0x0000000000408947 */ /* 0x000fea0003800000 */
[----:B------:R-:W1:Y:S01]  /*77b0*/  LDCU.64 UR8, c[0x4][0x70] ;  /* 0x01000e00ff0877ac */ /* 0x000e620008000a00 */
[----:B------:R-:W-:Y:S01]  /*77c0*/  MOV R3, 0x0 ;  /* 0x0000000000037802 */ /* 0x000fe20000000f00 */
[----:B------:R-:W-:Y:S02]  /*77d0*/  HFMA2 R12, -RZ, RZ, 0, 5.9604644775390625e-08 ;  /* 0x00000001ff0c7431 */ /* 0x000fe400000001ff */
[----:B----4-:R-:W-:Y:S02]  /*77e0*/  IMAD.MOV.U32 R8, RZ, RZ, 0x192 ;  /* 0x00000192ff087424 */ /* 0x010fe400078e00ff */
[----:B------:R-:W-:Y:S01]  /*77f0*/  IMAD.MOV.U32 R13, RZ, RZ, RZ ;  /* 0x000000ffff0d7224 */ /* 0x000fe200078e00ff */
[----:B------:R-:W3:Y:S01]  /*7800*/  LDCU.64 UR6, c[0x4][0x78] ;  /* 0x01000f00ff0677ac */ /* 0x000ee20008000a00 */
[----:B------:R-:W4:Y:S01]  /*7810*/  LDC.64 R2, c[0x4][R3] ;  /* 0x0100000003027b82 */ /* 0x000f220000000a00 */
        /* <DEDUP_REMOVED lines=9> */
.L_x_126:
[----:B-1----:R-:W-:Y:S01]  /*78b0*/  LOP3.LUT R3, R44, 0xffffe000, RZ, 0xc0, !PT ;  /* 0xffffe0002c037812 */ /* 0x002fe200078ec0ff */
[----:B------:R-:W-:Y:S05]  /*78c0*/  WARPSYNC.ALL ;  /* 0x0000000000007948 */ /* 0x000fea0003800000 */
[----:B------:R-:W-:Y:S01]  /*78d0*/  R2UR UR4, R25 ;  /* 0x00000000190472ca */ /* 0x000fe200000e0000 */
[----:B------:R-:W-:Y:S01]  /*78e0*/  BSSY.RECONVERGENT B0, `(.L_x_127) ;  /* 0x000005f000007945 */ /* 0x000fe20003800200 */
[----:B------:R-:W-:Y:S02]  /*78f0*/  LOP3.LUT R20, R40, 0xffffe000, RZ, 0xc0, !PT ;  /* 0xffffe00028147812 */ /* 0x000fe400078ec0ff */
[----:B------:R-:W-:Y:S02]  /*7900*/  LOP3.LUT R21, R41, 0xffffe000, RZ, 0xc0, !PT ;  /* 0xffffe00029157812 */ /* 0x000fe400078ec0ff */
[----:B------:R-:W-:Y:S02]  /*7910*/  LOP3.LUT R26, R42, 0xffffe000, RZ, 0xc0, !PT ;  /* 0xffffe0002a1a7812 */ /* 0x000fe400078ec0ff */
[----:B------:R-:W-:Y:S02]  /*7920*/  ISETP.NE.AND P6, PT, R69, RZ, PT ;  /* 0x000000ff4500720c */ /* 0x000fe40003fc5270 */
[----:B------:R-:W-:Y:S03]  /*7930*/  ISETP.NE.AND P0, PT, R68, RZ, PT ;  /* 0x000000ff4400720c */ /* 0x000fe60003f05270 */
[----:B----4-:R-:W1:Y:S02]  /*7940*/  LDTM.x16 R4, tmem[UR4+0x20] ;  /* 0x00002004000479ee */ /* 0x010e640008240000 */
[C---:B-1----:R-:W-:Y:S01]  /*7950*/  FMUL R0, R24.reuse, R4 ;  /* 0x0000000418007220 */ /* 0x042fe20000400000 */
        /* <DEDUP_REMOVED lines=13> */
[C---:B------:R-:W-:Y:S01]  /*7a30*/  FFMA R31, R27.reuse, R4, R2 ;  /* 0x000000041b1f7223 */ /* 0x040fe20000000002 */
[C---:B------:R-:W-:Y:S01]  /*7a40*/  FMUL R2, R24.reuse, R9 ;  /* 0x0000000918027220 */ /* 0x040fe20000400000 */
[C---:B------:R-:W-:Y:S01]  /*7a50*/  FMUL R9, R24.reuse, R16 ;  /* 0x0000001018097220 */ /* 0x040fe20000400000 */
[----:B------:R-:W-:Y:S01]  /*7a60*/  F2FP.TF32.F32.PACK_B R30, R30 ;  /* 0x0000001eff1e723e */ /* 0x000fe200024050ff */
[----:B------:R-:W-:Y:S01]  /*7a70*/  FFMA R16, R27, R20, R0 ;  /* 0x000000141b107223 */ /* 0x000fe20000000000 */
[----:B------:R-:W-:Y:S01]  /*7a80*/  LOP3.LUT R0, R43, 0xffffe000, RZ, 0xc0, !PT ;  /* 0xffffe0002b007812 */ /* 0x000fe200078ec0ff */
[C---:B------:R-:W-:Y:S01]  /*7a90*/  FMUL R3, R24.reuse, R10 ;  /* 0x0000000a18037220 */ /* 0x040fe20000400000 */
[----:B------:R-:W-:Y:S01]  /*7aa0*/  F2FP.TF32.F32.PACK_B R31, R31 ;  /* 0x0000001fff1f723e */ /* 0x000fe200024050ff */
[C---:B------:R-:W-:Y:S01]  /*7ab0*/  FMUL R4, R24.reuse, R11 ;  /* 0x0000000b18047220 */ /* 0x040fe20000400000 */
[----:B------:R-:W-:Y:S01]  /*7ac0*/  F2FP.TF32.F32.PACK_B R16, R16 ;  /* 0x00000010ff10723e */ /* 0x000fe200024050ff */
[----:B------:R-:W-:Y:S01]  /*7ad0*/  FMUL R10, R24, R17 ;  /* 0x00000011180a7220 */ /* 0x000fe20000400000 */
[C---:B------:R-:W-:Y:S01]  /*7ae0*/  FFMA R17, R27.reuse, R21, R2 ;  /* 0x000000151b117223 */ /* 0x040fe20000000002 */
[----:B------:R-:W-:Y:S01]  /*7af0*/  LOP3.LUT R2, R32, 0xffffe000, RZ, 0xc0, !PT ;  /* 0xffffe00020027812 */ /* 0x000fe200078ec0ff */
[----:B------:R1:W-:Y:S01]  /*7b00*/  STS.128 [R66+0x4000], R28 ;  /* 0x0040001c42007388 */ /* 0x0003e20000000c00 */
[C---:B------:R-:W-:Y:S01]  /*7b10*/  FMUL R11, R24.reuse, R18 ;  /* 0x00000012180b7220 */ /* 0x040fe20000400000 */
[----:B------:R-:W-:Y:S01]  /*7b20*/  FFMA R18, R27, R26, R3 ;  /* 0x0000001a1b127223 */ /* 0x000fe20000000003 */
[----:B------:R-:W-:Y:S01]  /*7b30*/  LOP3.LUT R3, R33, 0xffffe000, RZ, 0xc0, !PT ;  /* 0xffffe00021037812 */ /* 0x000fe200078ec0ff */
[C---:B------:R-:W-:Y:S01]  /*7b40*/  FMUL R12, R24.reuse, R19 ;  /* 0x00000013180c7220 */ /* 0x040fe20000400000 */
[----:B------:R-:W-:Y:S01]  /*7b50*/  F2FP.TF32.F32.PACK_B R17, R17 ;  /* 0x00000011ff11723e */ /* 0x000fe200024050ff */
[----:B------:R-:W-:Y:S01]  /*7b60*/  FFMA R19, R27, R0, R4 ;  /* 0x000000001b137223 */ /* 0x000fe20000000004 */
[----:B------:R-:W-:Y:S01]  /*7b70*/  F2FP.TF32.F32.PACK_B R18, R18 ;  /* 0x00000012ff12723e */ /* 0x000fe200024050ff */
[----:B------:R-:W-:Y:S01]  /*7b80*/  FMUL R6, R24, R13 ;  /* 0x0000000d18067220 */ /* 0x000fe20000400000 */
[----:B------:R-:W-:Y:S01]  /*7b90*/  LOP3.LUT R13, R34, 0xffffe000, RZ, 0xc0, !PT ;  /* 0xffffe000220d7812 */ /* 0x000fe200078ec0ff */
[C---:B------:R-:W-:Y:S01]  /*7ba0*/  FMUL R7, R24.reuse, R14 ;  /* 0x0000000e18077220 */ /* 0x040fe20000400000 */
[----:B------:R-:W-:Y:S01]  /*7bb0*/  LOP3.LUT R14, R35, 0xffffe000, RZ, 0xc0, !PT ;  /* 0xffffe000230e7812 */ /* 0x000fe200078ec0ff */
[----:B------:R-:W-:Y:S01]  /*7bc0*/  FMUL R8, R24, R15 ;  /* 0x0000000f18087220 */ /* 0x000fe20000400000 */
[----:B------:R-:W-:Y:S01]  /*7bd0*/  F2FP.TF32.F32.PACK_B R19, R19 ;  /* 0x00000013ff13723e */ /* 0x000fe200024050ff */
[C---:B------:R-:W-:Y:S01]  /*7be0*/  FFMA R4, R27.reuse, R2, R5 ;  /* 0x000000021b047223 */ /* 0x040fe20000000005 */
[C---:B------:R-:W-:Y:S01]  /*7bf0*/  FFMA R5, R27.reuse, R3, R6 ;  /* 0x000000031b057223 */ /* 0x040fe20000000006 */
[C---:B------:R-:W-:Y:S01]  /*7c00*/  FFMA R6, R27.reuse, R13, R7 ;  /* 0x0000000d1b067223 */ /* 0x040fe20000000007 */
[----:B------:R-:W-:Y:S01]  /*7c10*/  FFMA R7, R27, R14, R8 ;  /* 0x0000000e1b077223 */ /* 0x000fe20000000008 */
[----:B------:R1:W-:Y:S01]  /*7c20*/  STS.128 [R65+0x4010], R16 ;  /* 0x0040101041007388 */ /* 0x0003e20000000c00 */
[----:B------:R-:W-:Y:S01]  /*7c30*/  LOP3.LUT R0, R36, 0xffffe000, RZ, 0xc0, !PT ;  /* 0xffffe00024007812 */ /* 0x000fe200078ec0ff */
[----:B------:R-:W-:Y:S01]  /*7c40*/  IMAD.U32 R14, RZ, RZ, UR44 ;  /* 0x0000002cff0e7e24 */ /* 0x000fe2000f8e00ff */
[----:B------:R-:W-:Y:S02]  /*7c50*/  LOP3.LUT R2, R37, 0xffffe000, RZ, 0xc0, !PT ;  /* 0xffffe00025027812 */ /* 0x000fe400078ec0ff */
        /* <DEDUP_REMOVED lines=14> */
[----:B------:R-:W-:Y:S02]  /*7d40*/  F2FP.TF32.F32.PACK_B R11, R11 ;  /* 0x0000000bff0b723e */ /* 0x000fe400024050ff */
[----:B------:R-:W-:Y:S02]  /*7d50*/  @P6 LEA R14, R14, UR45, 0x3 ;  /* 0x0000002d0e0e6c11 */ /* 0x000fe4000f8e18ff */
[----:B------:R-:W-:Y:S01]  /*7d60*/  LEA R0, R71, UR45, 0x3 ;  /* 0x0000002d47007c11 */ /* 0x000fe2000f8e18ff */
[----:B------:R1:W-:Y:S01]  /*7d70*/  STS.128 [R60+0x4030], R8 ;  /* 0x004030083c007388 */ /* 0x0003e20000000c00 */
[----:B------:R-:W-:Y:S01]  /*7d80*/  @P6 SHF.L.U32 R2, R63, 0x1f, RZ ;  /* 0x0000001f3f026819 */ /* 0x000fe200000006ff */
[----:B------:R-:W-:Y:S05]  /*7d90*/  @P6 VIADD R14, R14, 0xa0 ;  /* 0x000000a00e0e6836 */ /* 0x000fea0000000000 */
[----:B------:R-:W-:Y:S01]  /*7da0*/  @P6 PRMT R14, R74, 0x654, R14 ;  /* 0x000006544a0e6816 */ /* 0x000fe2000000000e */
[----:B------:R-:W-:Y:S01]  /*7db0*/  @!PT LDS RZ, [RZ] ;  /* 0x00000000fffff984 */ /* 0x000fe20000000800 */
[----:B------:R-:W-:Y:S01]  /*7dc0*/  @!PT LDS RZ, [RZ] ;  /* 0x00000000fffff984 */ /* 0x000fe20000000800 */
[----:B------:R-:W-:Y:S01]  /*7dd0*/  @!PT LDS RZ, [RZ] ;  /* 0x00000000fffff984 */ /* 0x000fe20000000800 */
[----:B------:R-:W-:Y:S01]  /*7de0*/  @!PT LDS RZ, [RZ] ;  /* 0x00000000fffff984 */ /* 0x000fe20000000800 */
[----:B------:R3:W-:Y:S06]  /*7df0*/  MEMBAR.ALL.CTA ;  /* 0x0000000000007992 */ /* 0x0007ec0000008000 */
[----:B---3--:R-:W3:Y:S02]  /*7e00*/  FENCE.VIEW.ASYNC.S ;  /* 0x00000000000073c6 */ /* 0x008ee40000000000 */
[----:B---3--:R-:W-:Y:S06]  /*7e10*/  BAR.SYNC.DEFER_BLOCKING 0x1, 0x80 ;  /* 0x0042000000007b1d */ /* 0x008fec0000010000 */
[----:B------:R-:W-:Y:S05]  /*7e20*/  @P0 BRA `(.L_x_128) ;  /* 0x0000000000280947 */ /* 0x000fea0003800000 */
[----:B------:R-:W3:Y:S01]  /*7e30*/  LDCU.64 UR6, c[0x0][0x348] ;  /* 0x00006900ff0677ac */ /* 0x000ee20008000a00 */
[----:B------:R-:W-:Y:S02]  /*7e40*/  UIADD3 UR9, UPT, UPT, UR49, 0x20, URZ ;  /* 0x0000002031097890 */ /* 0x000fe4000fffe0ff */
[----:B------:R-:W-:Y:S01]  /*7e50*/  UIADD3 UR8, UPT, UPT, UR45, 0x4200, URZ ;  /* 0x000042002d087890 */ /* 0x000fe2000fffe0ff */
[----:B------:R-:W-:Y:S01]  /*7e60*/  UMOV UR10, UR50 ;  /* 0x00000032000a7c82 */ /* 0x000fe20008000000 */
[----:B------:R-:W-:Y:S01]  /*7e70*/  UMOV UR11, UR36 ;  /* 0x00000024000b7c82 */ /* 0x000fe20008000000 */
[----:B---3--:R-:W-:Y:S04]  /*7e80*/  UIADD3 UR4, UP0, UPT, UR6, 0x680, URZ ;  /* 0x0000068006047890 */ /* 0x008fe8000ff1e0ff */
[----:B------:R-:W-:Y:S09]  /*7e90*/  UIADD3.X UR5, UPT, UPT, URZ, UR7, URZ, UP0, !UPT ;  /* 0x00000007ff057290 */ /* 0x000ff200087fe4ff */
[----:B------:R3:W-:Y:S01]  /*7ea0*/  UTMASTG.3D [UR8], [UR4] ;  /* 0x00000008040073b5 */ /* 0x0007e20008010000 */
[----:B------:R0:W-:Y:S01]  /*7eb0*/  UTMACMDFLUSH ;  /* 0x00000000000079b7 */ /* 0x0001e20000000000 */
[----:B---3--:R-:W-:Y:S04]  /*7ec0*/  DEPBAR.LE SB0, 0x1 ;  /* 0x000080400000791a */ /* 0x008fe80000000000 */
.L_x_128:
[----:B------:R-:W-:Y:S05]  /*7ed0*/  BSYNC.RECONVERGENT B0 ;  /* 0x0000000000007941 */ /* 0x000fea0003800200 */
.L_x_127:
[----:B------:R-:W-:Y:S01]  /*7ee0*/  BAR.SYNC.DEFER_BLOCKING 0x1, 0x80 ;  /* 0x0042000000007b1d */ /* 0x000fe20000010000 */
[----:B------:R-:W-:Y:S04]  /*7ef0*/  UIADD3 UR4, UPT, UPT, UR44, 0x1, URZ ;  /* 0x000000012c047890 */ /* 0x000fe8000fffe0ff */
[----:B------:R-:W-:Y:S04]  /*7f00*/  UISETP.NE.AND UP0, UPT, UR4, 0x4, UPT ;  /* 0x000000040400788c */ /* 0x000fe8000bf05270 */
[----:B------:R-:W-:Y:S01]  /*7f10*/  USEL UR46, UR4, URZ, UP0 ;  /* 0x000000ff042e7287 */ /* 0x000fe20008000000 */
[----:B------:R3:W-:Y:S01]  /*7f20*/  @P6 SYNCS.ARRIVE.TRANS64.RED.A1T0 RZ, [R14+URZ], RZ ;  /* 0x000000ff0eff69a7 */ /* 0x0007e200081004ff */
[----:B------:R-:W-:Y:S01]  /*7f30*/  BSSY B1, `(.L_x_129) ;  /* 0x0000017000017945 */ /* 0x000fe20003800000 */
[----:B------:R-:W4:Y:S02]  /*7f40*/  @P6 SYNCS.PHASECHK.TRANS64.TRYWAIT P0, [R0+URZ+0x80], R2 ;  /* 0x00008002000065a7 */ /* 0x000f2400080011ff */
[----:B----4-:R-:W-:Y:S01]  /*7f50*/  @P6 SEL R72, RZ, 0x1, !P0 ;  /* 0x00000001ff486807 */ /* 0x010fe20004000000 */
[----:B---3--:R-:W-:Y:S06]  /*7f60*/  @!P6 BRA `(.L_x_130) ;  /* 0x00000000004ce947 */ /* 0x008fec0003800000 */
[----:B------:R-:W-:Y:S01]  /*7f70*/  ISETP.NE.AND P0, PT, R72, RZ, PT ;  /* 0x000000ff4800720c */ /* 0x000fe20003f05270 */
[----:B------:R-:W-:Y:S01]  /*7f80*/  BSSY B0, `(.L_x_131) ;  /* 0x000000b000007945 */ /* 0x000fe20003800000 */
[----:B------:R-:W-:Y:S11]  /*7f90*/  ISETP.NE.AND P1, PT, R73, RZ, PT ;  /* 0x000000ff4900720c */ /* 0x000ff60003f25270 */
[----:B------:R-:W-:Y:S02]  /*7fa0*/  @!UPT UIADD3 URZ, UPT, UPT, URZ, URZ, URZ ;  /* 0x000000fffffff290 */ /* 0x000fe4000fffe0ff */
[C---:B-1----:R-:W-:Y:S01]  /*7fb0*/  @P1 IMAD R4, R71.reuse, 0x2000, R66 ;  /* 0x0000200047041824 */ /* 0x042fe200078e0242 */
[C---:B------:R-:W-:Y:S01]  /*7fc0*/  @P1 LEA R2, R71.reuse, R64, 0xd ;  /* 0x0000004047021211 */ /* 0x040fe200078e68ff */
[C---:B------:R-:W-:Y:S02]  /*7fd0*/  @P1 IMAD R3, R71.reuse, 0x2000, R65 ;  /* 0x0000200047031824 */ /* 0x040fe400078e0241 */
[----:B------:R-:W-:Y:S01]  /*7fe0*/  @P1 IMAD R71, R71, 0x2000, R60 ;  /* 0x0000200047471824 */ /* 0x000fe200078e023c */
[----:B------:R-:W-:Y:S06]  /*7ff0*/  @P0 BRA `(.L_x_132) ;  /* 0x00000000000c0947 */ /* 0x000fec0003800000 */
[----:B------:R-:W-:Y:S04]  /*8000*/  SHF.L.U32 R5, R63, 0x1f, RZ ;  /* 0x0000001f3f057819 */ /* 0x000fe800000006ff */
[----:B------:R-:W1:Y:S02]  /*8010*/  SYNCS.PHASECHK.TRANS64.TRYWAIT P0, [R0+URZ+0x80], R5 ;  /* 0x00008005000075a7 */ /* 0x000e6400080011ff */
[----:B-1----:R-:W-:Y:S05]  /*8020*/  @!P0 BRA `(.L_x_133) ;  /* 0x0000001800188947 */ /* 0x002fea0003800000 */
.L_x_132:
[----:B------:R-:W-:Y:S05]  /*8030*/  BSYNC B0 ;  /* 0x0000000000007941 */ /* 0x000fea0003800000 */
.L_x_131:
[----:B------:R-:W-:Y:S11]  /*8040*/  ISETP.NE.AND P0, PT, R73, RZ, PT ;  /* 0x000000ff4900720c */ /* 0x000ff60003f05270 */
[----:B------:R-:W-:Y:S02]  /*8050*/  @!UPT UIADD3 URZ, UPT, UPT, URZ, URZ, URZ ;  /* 0x000000fffffff290 */ /* 0x000fe4000fffe0ff */
[----:B------:R3:W4:Y:S04]  /*8060*/  @P0 LDS.128 R44, [R4] ;  /* 0x00000000042c0984 */ /* 0x0007280000000c00 */
[----:B------:R3:W1:Y:S04]  /*8070*/  @P0 LDS.128 R40, [R3+0x10] ;  /* 0x0000100003280984 */ /* 0x0006680000000c00 */
[----:B------:R3:W1:Y:S04]  /*8080*/  @P0 LDS.128 R32, [R2+0x20] ;  /* 0x0000200002200984 */ /* 0x0006680000000c00 */
[----:B------:R3:W1:Y:S02]  /*8090*/  @P0 LDS.128 R36, [R71+0x30] ;  /* 0x0000300047240984 */ /* 0x0006640000000c00 */
.L_x_130:
[----:B------:R-:W-:Y:S05]  /*80a0*/  BSYNC B1 ;  /* 0x0000000000017941 */ /* 0x000fea0003800000 */
.L_x_129:
        /* <DEDUP_REMOVED lines=21> */
.L_x_134:
[----:B------:R-:W-:Y:S01]  /*8200*/  ISETP.NE.AND P0, PT, R68, RZ, PT ;  /* 0x000000ff4400720c */ /* 0x000fe20003f05270 */
[----:B------:R-:W-:Y:S05]  /*8210*/  WARPSYNC.ALL ;  /* 0x0000000000007948 */ /* 0x000fea0003800000 */
[----:B------:R-:W-:Y:S01]  /*8220*/  R2UR UR4, R25 ;  /* 0x00000000190472ca */ /* 0x000fe200000e0000 */
[----:B------:R-:W1:Y:S01]  /*8230*/  S2UR UR5, SR_CgaCtaId ;  /* 0x00000000000579c3 */ /* 0x000e620000008800 */
[----:B----4-:R-:W-:Y:S01]  /*8240*/  LOP3.LUT R0, R44, 0xffffe000, RZ, 0xc0, !PT ;  /* 0xffffe0002c007812 */ /* 0x010fe200078ec0ff */
[----:B------:R-:W-:Y:S01]  /*8250*/  BSSY.RECONVERGENT B0, `(.L_x_135) ;  /* 0x000005c000007945 */ /* 0x000fe20003800200 */
[----:B---3--:R-:W-:Y:S02]  /*8260*/  LOP3.LUT R2, R45, 0xffffe000, RZ, 0xc0, !PT ;  /* 0xffffe0002d027812 */ /* 0x008fe400078ec0ff */
[----:B------:R-:W-:Y:S02]  /*8270*/  LOP3.LUT R3, R46, 0xffffe000, RZ, 0xc0, !PT ;  /* 0xffffe0002e037812 */ /* 0x000fe400078ec0ff */
[----:B------:R-:W-:Y:S02]  /*8280*/  LOP3.LUT R20, R47, 0xffffe000, RZ, 0xc0, !PT ;  /* 0xffffe0002f147812 */ /* 0x000fe400078ec0ff */
[----:B------:R-:W-:Y:S02]  /*8290*/  LOP3.LUT R21, R40, 0xffffe000, RZ, 0xc0, !PT ;  /* 0xffffe00028157812 */ /* 0x000fe400078ec0ff */
[----:B------:R-:W-:Y:S01]  /*82a0*/  LOP3.LUT R25, R41, 0xffffe000, RZ, 0xc0, !PT ;  /* 0xffffe00029197812 */ /* 0x000fe200078ec0ff */
[----:B------:R-:W3:Y:S01]  /*82b0*/  LDTM.x16 R4, tmem[UR4+0x30] ;  /* 0x00003004000479ee */ /* 0x000ee20008240000 */
[----:B------:R-:W-:Y:S01]  /*82c0*/  R2UR UR4, R70 ;  /* 0x00000000460472ca */ /* 0x000fe200000e0000 */
[----:B------:R-:W-:Y:S01]  /*82d0*/  NOP ;  /* 0x0000000000007918 */ /* 0x000fe20000000000 */
[----:B------:R-:W-:Y:S02]  /*82e0*/  LOP3.LUT R26, R42, 0xffffe000, RZ, 0xc0, !PT ;  /* 0xffffe0002a1a7812 */ /* 0x000fe400078ec0ff */
[----:B------:R-:W-:Y:S02]  /*82f0*/  LOP3.LUT R28, R43, 0xffffe000, RZ, 0xc0, !PT ;  /* 0xffffe0002b1c7812 */ /* 0x000fe400078ec0ff */
[----:B------:R-:W-:Y:S02]  /*8300*/  LOP3.LUT R29, R32, 0xffffe000, RZ, 0xc0, !PT ;  /* 0xffffe000201d7812 */ /* 0x000fe400078ec0ff */
[----:B------:R-:W-:Y:S02]  /*8310*/  LOP3.LUT R30, R33, 0xffffe000, RZ, 0xc0, !PT ;  /* 0xffffe000211e7812 */ /* 0x000fe400078ec0ff */
[----:B------:R-:W-:Y:S02]  /*8320*/  LOP3.LUT R31, R34, 0xffffe000, RZ, 0xc0, !PT ;  /* 0xffffe000221f7812 */ /* 0x000fe400078ec0ff */
[----:B------:R-:W-:Y:S01]  /*8330*/  LOP3.LUT R32, R35, 0xffffe000, RZ, 0xc0, !PT ;  /* 0xffffe00023207812 */ /* 0x000fe200078ec0ff */
[----:B------:R-:W-:Y:S01]  /*8340*/  UIADD3 UR4, UPT, UPT, UR4, 0x110, URZ ;  /* 0x0000011004047890 */ /* 0x000fe2000fffe0ff */
[----:B------:R-:W-:Y:S02]  /*8350*/  LOP3.LUT R33, R36, 0xffffe000, RZ, 0xc0, !PT ;  /* 0xffffe00024217812 */ /* 0x000fe400078ec0ff */
[----:B------:R-:W-:Y:S02]  /*8360*/  LOP3.LUT R34, R37, 0xffffe000, RZ, 0xc0, !PT ;  /* 0xffffe00025227812 */ /* 0x000fe400078ec0ff */
[----:B------:R-:W-:Y:S02]  /*8370*/  LOP3.LUT R35, R38, 0xffffe000, RZ, 0xc0, !PT ;  /* 0xffffe00026237812 */ /* 0x000fe400078ec0ff */
[----:B------:R-:W-:Y:S01]  /*8380*/  LOP3.LUT R36, R39, 0xffffe000, RZ, 0xc0, !PT ;  /* 0xffffe00027247812 */ /* 0x000fe200078ec0ff */
[C---:B---3--:R-:W-:Y:S01]  /*8390*/  FMUL R4, R24.reuse, R4 ;  /* 0x0000000418047220 */ /* 0x048fe20000400000 */
[C---:B------:R-:W-:Y:S01]  /*83a0*/  FMUL R5, R24.reuse, R5 ;  /* 0x0000000518057220 */ /* 0x040fe20000400000 */
[C---:B------:R-:W-:Y:S01]  /*83b0*/  FMUL R6, R24.reuse, R6 ;  /* 0x0000000618067220 */ /* 0x040fe20000400000 */
[C---:B------:R-:W-:Y:S01]  /*83c0*/  FMUL R7, R24.reuse, R7 ;  /* 0x0000000718077220 */ /* 0x040fe20000400000 */
[C---:B------:R-:W-:Y:S01]  /*83d0*/  FFMA R4, R27.reuse, R0, R4 ;  /* 0x000000001b047223 */ /* 0x040fe20000000004 */
[C---:B------:R-:W-:Y:S01]  /*83e0*/  FFMA R5, R27.reuse, R2, R5 ;  /* 0x000000021b057223 */ /* 0x040fe20000000005 */
[C---:B------:R-:W-:Y:S01]  /*83f0*/  FFMA R6, R27.reuse, R3, R6 ;  /* 0x000000031b067223 */ /* 0x040fe20000000006 */
[C---:B------:R-:W-:Y:S01]  /*8400*/  FFMA R7, R27.reuse, R20, R7 ;  /* 0x000000141b077223 */ /* 0x040fe20000000007 */
[----:B-1----:R-:W-:Y:S01]  /*8410*/  UPRMT UR4, UR5, 0x654, UR4 ;  /* 0x0000065405047896 */ /* 0x002fe20008000004 */
[C---:B------:R-:W-:Y:S01]  /*8420*/  FMUL R8, R24.reuse, R8 ;  /* 0x0000000818087220 */ /* 0x040fe20000400000 */
[C---:B------:R-:W-:Y:S01]  /*8430*/  FMUL R9, R24.reuse, R9 ;  /* 0x0000000918097220 */ /* 0x040fe20000400000 */
[C---:B------:R-:W-:Y:S01]  /*8440*/  FMUL R10, R24.reuse, R10 ;  /* 0x0000000a180a7220 */ /* 0x040fe20000400000 */
[C---:B------:R-:W-:Y:S01]  /*8450*/  FMUL R11, R24.reuse, R11 ;  /* 0x0000000b180b7220 */ /* 0x040fe20000400000 */
[----:B------:R-:W-:Y:S01]  /*8460*/  F2FP.TF32.F32.PACK_B R4, R4 ;  /* 0x00000004ff04723e */ /* 0x000fe200024050ff */
[C---:B------:R-:W-:Y:S01]  /*8470*/  FFMA R8, R27.reuse, R21, R8 ;  /* 0x000000151b087223 */ /* 0x040fe20000000008 */
[----:B------:R-:W-:Y:S01]  /*8480*/  F2FP.TF32.F32.PACK_B R5, R5 ;  /* 0x00000005ff05723e */ /* 0x000fe200024050ff */
[C---:B------:R-:W-:Y:S01]  /*8490*/  FFMA R9, R27.reuse, R25, R9 ;  /* 0x000000191b097223 */ /* 0x040fe20000000009 */
[----:B------:R-:W-:Y:S01]  /*84a0*/  F2FP.TF32.F32.PACK_B R6, R6 ;  /* 0x00000006ff06723e */ /* 0x000fe200024050ff */
[C---:B------:R-:W-:Y:S01]  /*84b0*/  FFMA R10, R27.reuse, R26, R10 ;  /* 0x0000001a1b0a7223 */ /* 0x040fe2000000000a */
[----:B------:R-:W-:Y:S01]  /*84c0*/  F2FP.TF32.F32.PACK_B R7, R7 ;  /* 0x00000007ff07723e */ /* 0x000fe200024050ff */
[C---:B------:R-:W-:Y:S01]  /*84d0*/  FFMA R11, R27.reuse, R28, R11 ;  /* 0x0000001c1b0b7223 */ /* 0x040fe2000000000b */
[C---:B------:R-:W-:Y:S01]  /*84e0*/  FMUL R12, R24.reuse, R12 ;  /* 0x0000000c180c7220 */ /* 0x040fe20000400000 */
[----:B------:R-:W-:Y:S01]  /*84f0*/  SYNCS.ARRIVE.TRANS64.RED.A1T0 RZ, [UR4], RZ ;  /* 0x000000ffffff79a7 */ /* 0x000fe20008100404 */
[----:B------:R-:W-:Y:S01]  /*8500*/  F2FP.TF32.F32.PACK_B R8, R8 ;  /* 0x00000008ff08723e */ /* 0x000fe200024050ff */
[----:B------:R1:W-:Y:S01]  /*8510*/  STS.128 [R66+0x6000], R4 ;  /* 0x0060000442007388 */ /* 0x0003e20000000c00 */
        /* <DEDUP_REMOVED lines=9> */
[C---:B------:R-:W-:Y:S01]  /*85b0*/  FFMA R15, R27.reuse, R32, R15 ;  /* 0x000000201b0f7223 */ /* 0x040fe2000000000f */
[C---:B------:R-:W-:Y:S01]  /*85c0*/  FMUL R16, R24.reuse, R16 ;  /* 0x0000001018107220 */ /* 0x040fe20000400000 */
[----:B------:R-:W-:Y:S01]  /*85d0*/  F2FP.TF32.F32.PACK_B R12, R12 ;  /* 0x0000000cff0c723e */ /* 0x000fe200024050ff */
[----:B------:R1:W-:Y:S01]  /*85e0*/  STS.128 [R65+0x6010], R8 ;  /* 0x0060100841007388 */ /* 0x0003e20000000c00 */
[C---:B------:R-:W-:Y:S01]  /*85f0*/  FMUL R17, R24.reuse, R17 ;  /* 0x0000001118117220 */ /* 0x040fe20000400000 */
[C---:B------:R-:W-:Y:S01]  /*8600*/  FMUL R18, R24.reuse, R18 ;  /* 0x0000001218127220 */ /* 0x040fe20000400000 */
[----:B------:R-:W-:Y:S01]  /*8610*/  FMUL R19, R24, R19 ;  /* 0x0000001318137220 */ /* 0x000fe20000400000 */
[----:B------:R-:W-:Y:S01]  /*8620*/  F2FP.TF32.F32.PACK_B R13, R13 ;  /* 0x0000000dff0d723e */ /* 0x000fe200024050ff */
[C---:B------:R-:W-:Y:S01]  /*8630*/  FFMA R16, R27.reuse, R33, R16 ;  /* 0x000000211b107223 */ /* 0x040fe20000000010 */
[----:B------:R-:W-:Y:S01]  /*8640*/  F2FP.TF32.F32.PACK_B R14, R14 ;  /* 0x0000000eff0e723e */ /* 0x000fe200024050ff */
[C---:B------:R-:W-:Y:S01]  /*8650*/  FFMA R17, R27.reuse, R34, R17 ;  /* 0x000000221b117223 */ /* 0x040fe20000000011 */
[----:B------:R-:W-:Y:S01]  /*8660*/  F2FP.TF32.F32.PACK_B R15, R15 ;  /* 0x0000000fff0f723e */ /* 0x000fe200024050ff */
[C---:B------:R-:W-:Y:S01]  /*8670*/  FFMA R18, R27.reuse, R35, R18 ;  /* 0x000000231b127223 */ /* 0x040fe20000000012 */
[----:B------:R-:W-:Y:S01]  /*8680*/  FFMA R19, R27, R36, R19 ;  /* 0x000000241b137223 */ /* 0x000fe20000000013 */
[----:B------:R-:W-:Y:S02]  /*8690*/  F2FP.TF32.F32.PACK_B R16, R16 ;  /* 0x00000010ff10723e */ /* 0x000fe400024050ff */
[----:B------:R1:W-:Y:S01]  /*86a0*/  STS.128 [R64+0x6020], R12 ;  /* 0x0060200c40007388 */ /* 0x0003e20000000c00 */
[----:B------:R-:W-:Y:S02]  /*86b0*/  F2FP.TF32.F32.PACK_B R17, R17 ;  /* 0x00000011ff11723e */ /* 0x000fe400024050ff */
        /* <DEDUP_REMOVED lines=21> */
.L_x_136:
[----:B------:R-:W-:Y:S05]  /*8810*/  BSYNC.RECONVERGENT B0 ;  /* 0x0000000000007941 */ /* 0x000fea0003800200 */
.L_x_135:
[----:B------:R-:W-:Y:S01]  /*8820*/  BAR.SYNC.DEFER_BLOCKING 0x1, 0x80 ;  /* 0x0042000000007b1d */ /* 0x000fe20000010000 */
[----:B------:R-:W-:Y:S01]  /*8830*/  UISETP.NE.AND UP0, UPT, UR47, -0x4, UPT ;  /* 0xfffffffc2f00788c */ /* 0x000fe2000bf05270 */
[----:B------:R-:W-:Y:S08]  /*8840*/  IADD3 R22, PT, PT, R22, 0x1, RZ ;  /* 0x0000000116167810 */ /* 0x000ff00007ffe0ff */
[----:B------:R-:W-:Y:S05]  /*8850*/  BRA.U !UP0, `(.L_x_137) ;  /* 0x0000000108247547 */ /* 0x000fea000b800000 */
[----:B------:R-:W-:Y:S01]  /*8860*/  ISETP.NE.AND P0, PT, R69, RZ, PT ;  /* 0x000000ff4500720c */ /* 0x000fe20003f05270 */
[----:B------:R-:W-:Y:S01]  /*8870*/  IMAD.U32 R0, RZ, RZ, UR46 ;  /* 0x0000002eff007e24 */ /* 0x000fe2000f8e00ff */
[----:B------:R-:W-:Y:S04]  /*8880*/  UIADD3 UR4, UPT, UPT, UR46, 0x1, URZ ;  /* 0x000000012e047890 */ /* 0x000fe8000fffe0ff */
[----:B------:R-:W-:Y:S04]  /*8890*/  UISETP.NE.AND UP0, UPT, UR4, 0x4, UPT ;  /* 0x000000040400788c */ /* 0x000fe8000bf05270 */
[----:B------:R-:W-:Y:S03]  /*88a0*/  USEL UR46, UR4, URZ, UP0 ;  /* 0x000000ff042e7287 */ /* 0x000fe60008000000 */
[----:B------:R-:W-:Y:S05]  /*88b0*/  @P0 LEA R0, R0, UR45, 0x3 ;  /* 0x0000002d00000c11 */ /* 0x000fea000f8e18ff */
[----:B------:R-:W-:Y:S05]  /*88c0*/  @P0 VIADD R0, R0, 0xa0 ;  /* 0x000000a000000836 */ /* 0x000fea0000000000 */
[----:B------:R-:W-:Y:S04]  /*88d0*/  @P0 PRMT R0, R74, 0x654, R0 ;  /* 0x000006544a000816 */ /* 0x000fe80000000000 */
[----:B------:R3:W-:Y:S03]  /*88e0*/  @P0 SYNCS.ARRIVE.TRANS64.RED.A1T0 RZ, [R0+URZ], RZ ;  /* 0x000000ff00ff09a7 */ /* 0x0007e600081004ff */
.L_x_137:
[----:B------:R-:W-:Y:S01]  /*88f0*/  R2UR UR5, R54 ;  /* 0x00000000360572ca */ /* 0x000fe200000e0000 */
[----:B------:R-:W-:Y:S01]  /*8900*/  UISETP.NE.AND UP0, UPT, UR61, URZ, UPT ;  /* 0x000000ff3d00728c */ /* 0x000fe2000bf05270 */
[----:B------:R-:W-:Y:S01]  /*8910*/  R2UR UR4, R55 ;  /* 0x00000000370472ca */ /* 0x000fe200000e0000 */
[----:B------:R-:W-:Y:S01]  /*8920*/  UIADD3 UR47, UPT, UPT, UR47, 0x4, URZ ;  /* 0x000000042f2f7890 */ /* 0x000fe2000fffe0ff */
[----:B------:R-:W-:Y:S01]  /*8930*/  ISETP.NE.AND P0, PT, R59, 0x2, PT ;  /* 0x000000023b00780c */ /* 0x000fe20003f05270 */
[----:B------:R-:W-:Y:S01]  /*8940*/  UMOV UR36, UR60 ;  /* 0x0000003c00247c82 */ /* 0x000fe20008000000 */
[----:B------:R-:W-:Y:S02]  /*8950*/  ISETP.NE.AND P1, PT, R22, 0x4, PT ;  /* 0x000000041600780c */ /* 0x000fe40003f25270 */
[----:B------:R-:W-:Y:S02]  /*8960*/  SEL R2, RZ, 0x1, P0 ;  /* 0x00000001ff027807 */ /* 0x000fe40000000000 */
[----:B---3--:R-:W-:Y:S02]  /*8970*/  SEL R0, RZ, 0x1, P1 ;  /* 0x00000001ff007807 */ /* 0x008fe40000800000 */
[----:B------:R-:W-:Y:S01]  /*8980*/  LOP3.LUT R61, R61, R2, RZ, 0x3c, !PT ;  /* 0x000000023d3d7212 */ /* 0x000fe200078e3cff */
[----:B------:R-:W-:Y:S01]  /*8990*/  UIADD3 UR20, UPT, UPT, UR37, UR5, URZ ;  /* 0x0000000525147290 */ /* 0x000fe2000fffe0ff */
[----:B------:R-:W-:Y:S01]  /*89a0*/  LOP3.LUT R62, R62, R0, RZ, 0x3c, !PT ;  /* 0x000000003e3e7212 */ /* 0x000fe200078e3cff */
[----:B------:R-:W-:Y:S01]  /*89b0*/  UIADD3 UR16, UPT, UPT, UR38, UR4, URZ ;  /* 0x0000000426107290 */ /* 0x000fe2000fffe0ff */
[----:B------:R-:W-:Y:S02]  /*89c0*/  SEL R59, R59, RZ, P0 ;  /* 0x000000ff3b3b7207 */ /* 0x000fe40000000000 */
[----:B------:R-:W-:Y:S01]  /*89d0*/  SEL R22, R22, RZ, P1 ;  /* 0x000000ff16167207 */ /* 0x000fe20000800000 */
[----:B------:R-:W-:Y:S08]  /*89e0*/  BRA.U UP0, `(.L_x_138) ;  /* 0xffffffc900e87547 */ /* 0x000ff0000b83ffff */
[----:B------:R-:W-:-:S13]  /*89f0*/  R2UR UR4, R56 ;  /* 0x00000000380472ca */ /* 0x000fda00000e0000 */
[----:B------:R-:W-:-:S09]  /*8a00*/  UISETP.NE.AND UP0, UPT, UR4, URZ, UPT ;  /* 0x000000ff0400728c */ /* 0x000fd2000bf05270 */
[----:B------:R-:W-:Y:S05]  /*8a10*/  BRA.U !UP0, `(.L_x_139) ;  /* 0x0000000108487547 */ /* 0x000fea000b800000 */
[----:B------:R-:W3:Y:S02]  /*8a20*/  LDCU.64 UR4, c[0x0][0x890] ;  /* 0x00011200ff0477ac */ /* 0x000ee40008000a00 */
[----:B---3--:R-:W-:-:S04]  /*8a30*/  UISETP.NE.U32.AND UP0, UPT, UR4, URZ, UPT ;  /* 0x000000ff0400728c */ /* 0x008fc8000bf05070 */
[----:B------:R-:W-:-:S09]  /*8a40*/  UISETP.NE.AND.EX UP0, UPT, UR5, URZ, UPT, UP0 ;  /* 0x000000ff0500728c */ /* 0x000fd2000bf05300 */
[----:B------:R-:W-:Y:S05]  /*8a50*/  BRA.U UP0, `(.L_x_140) ;  /* 0x00000001000c7547 */ /* 0x000fea000b800000 */
[----:B------:R-:W-:-:S13]  /*8a60*/  FSETP.NEU.AND P0, PT, R27, RZ, PT ;  /* 0x000000ff1b00720b */ /* 0x000fda0003f0d000 */
[----:B------:R-:W-:Y:S05]  /*8a70*/  @!P0 EXIT ;  /* 0x000000000000894d */ /* 0x000fea0003800000 */
[----:B------:R-:W-:Y:S05]  /*8a80*/  BRA `(.L_x_139) ;  /* 0x00000000002c7947 */ /* 0x000fea0003800000 */
.L_x_140:
[----:B------:R-:W-:Y:S01]  /*8a90*/  ISETP.NE.AND P0, PT, R58, RZ, PT ;  /* 0x000000ff3a00720c */ /* 0x000fe20003f05270 */
[----:B------:R-:W-:-:S12]  /*8aa0*/  BSSY.RECONVERGENT B0, `(.L_x_139) ;  /* 0x0000009000007945 */ /* 0x000fd80003800200 */
[----:B------:R-:W-:Y:S05]  /*8ab0*/  @P0 BRA `(.L_x_141) ;  /* 0x0000000000140947 */ /* 0x000fea0003800000 */
[----:B------:R-:W3:Y:S02]  /*8ac0*/  LDCU.64 UR4, c[0x0][0x888] ;  /* 0x00011100ff0477ac */ /* 0x000ee40008000a00 */
[----:B---3--:R-:W-:-:S04]  /*8ad0*/  ISETP.NE.U32.AND P0, PT, RZ, UR4, PT ;  /* 0x00000004ff007c0c */ /* 0x008fc8000bf05070 */
[----:B------:R-:W-:-:S13]  /*8ae0*/  ISETP.NE.AND.EX P0, PT, RZ, UR5, PT, P0 ;  /* 0x00000005ff007c0c */ /* 0x000fda000bf05300 */
[----:B------:R-:W-:Y:S05]  /*8af0*/  @!P0 EXIT ;  /* 0x000000000000894d */ /* 0x000fea0003800000 */
[----:B------:R-:W-:Y:S05]  /*8b00*/  BRA `(.L_x_142) ;  /* 0x0000000000087947 */ /* 0x000fea0003800000 */
.L_x_141:
[----:B------:R-:W-:-:S13]  /*8b10*/  FSETP.NEU.AND P0, PT, R27, RZ, PT ;  /* 0x000000ff1b00720b */ /* 0x000fda0003f0d000 */
[----:B------:R-:W-:Y:S05]  /*8b20*/  @!P0 EXIT ;  /* 0x000000000000894d */ /* 0x000fea0003800000 */
.L_x_142:
[----:B------:R-:W-:Y:S05]  /*8b30*/  BSYNC.RECONVERGENT B0 ;  /* 0x0000000000007941 */ /* 0x000fea0003800200 */
.L_x_139:
[----:B------:R-:W3:Y:S01]  /*8b40*/  S2UR UR5, SR_CgaCtaId ;  /* 0x00000000000579c3 */ /* 0x000ee20000008800 */
[----:B------:R-:W-:Y:S01]  /*8b50*/  ULEA UR4, UR46, UR45, 0x3 ;  /* 0x0000002d2e047291 */ /* 0x000fe2000f8e18ff */
[----:B------:R-:W-:-:S04]  /*8b60*/  DEPBAR.LE SB0, 0x0 ;  /* 0x000080000000791a */ /* 0x000fc80000000000 */
[----:B------:R-:W-:-:S04]  /*8b70*/  UIADD3 UR4, UPT, UPT, UR4, 0xa0, URZ ;  /* 0x000000a004047890 */ /* 0x000fc8000fffe0ff */
[----:B---3--:R-:W-:-:S09]  /*8b80*/  UPRMT UR4, UR5, 0x654, UR4 ;  /* 0x0000065405047896 */ /* 0x008fd20008000004 */
[----:B------:R-:W-:Y:S01]  /*8b90*/  SYNCS.ARRIVE.TRANS64.RED.A1T0 RZ, [UR4], RZ ;  /* 0x000000ffffff79a7 */ /* 0x000fe20008100404 */
[----:B------:R-:W-:Y:S05]  /*8ba0*/  EXIT ;  /* 0x000000000000794d */ /* 0x000fea0003800000 */
.L_x_25:
[----:B--2---:R2:W3:Y:S02]  /*8bb0*/  SYNCS.PHASECHK.TRANS64.TRYWAIT P0, [R0+URZ+0x140], R2 ;  /* 0x00014002000075a7 */ /* 0x0044e400080011ff */
[----:B---3--:R-:W-:Y:S05]  /*8bc0*/  @!P0 NANOSLEEP.SYNCS 0x989680 ;  /* 0x009896800000895d */ /* 0x008fea0003900000 */
[----:B------:R-:W3:Y:S02]  /*8bd0*/  @!P0 SYNCS.PHASECHK.TRANS64 P0, [R0+URZ+0x140], R2 ;  /* 0x00014002000085a7 */ /* 0x000ee400080010ff */
[----:B---3--:R-:W-:Y:S05]  /*8be0*/  @!P0 BRA `(.L_x_25) ;  /* 0xfffffffc00f08947 */ /* 0x008fea000383ffff */
[----:B------:R-:W-:Y:S05]  /*8bf0*/  BRA `(.L_x_143) ;  /* 0xffffff8c00887947 */ /* 0x000fea000383ffff */
.L_x_28:
[----:B--2---:R-:W-:-:S07]  /*8c00*/  MOV R0, UR33 ;  /* 0x0000002100007c02 */ /* 0x004fce0008000f00 */
.L_x_144:
[----:B--2---:R2:W3:Y:S02]  /*8c10*/  SYNCS.PHASECHK.TRANS64.TRYWAIT P0, [R0+URZ+0x40], R3 ;  /* 0x00004003000075a7 */ /* 0x0044e400080011ff */
[----:B---3--:R-:W-:Y:S05]  /*8c20*/  @!P0 NANOSLEEP.SYNCS 0x989680 ;  /* 0x009896800000895d */ /* 0x008fea0003900000 */
[----:B------:R-:W3:Y:S02]  /*8c30*/  @!P0 SYNCS.PHASECHK.TRANS64 P0, [R0+URZ+0x40], R3 ;  /* 0x00004003000085a7 */ /* 0x000ee400080010ff */
[----:B---3--:R-:W-:Y:S05]  /*8c40*/  @!P0 BRA `(.L_x_144) ;  /* 0xfffffffc00f08947 */ /* 0x008fea000383ffff */
[----:B------:R-:W-:Y:S05]  /*8c50*/  BRA `(.L_x_27) ;  /* 0xffffff8c00c87947 */ /* 0x000fea000383ffff */
.L_x_35:
[----:B-1----:R-:W-:-:S07]  /*8c60*/  MOV R0, UR17 ;  /* 0x0000001100007c02 */ /* 0x002fce0008000f00 */
.L_x_145:
[----:B-1----:R1:W2:Y:S02]  /*8c70*/  SYNCS.PHASECHK.TRANS64.TRYWAIT P0, [R0+URZ+0x40], R3 ;  /* 0x00004003000075a7 */ /* 0x0022a400080011ff */
[----:B--2---:R-:W-:Y:S05]  /*8c80*/  @!P0 NANOSLEEP.SYNCS 0x989680 ;  /* 0x009896800000895d */ /* 0x004fea0003900000 */
[----:B------:R-:W2:Y:S02]  /*8c90*/  @!P0 SYNCS.PHASECHK.TRANS64 P0, [R0+URZ+0x40], R3 ;  /* 0x00004003000085a7 */ /* 0x000ea400080010ff */
[----:B--2---:R-:W-:Y:S05]  /*8ca0*/  @!P0 BRA `(.L_x_145) ;  /* 0xfffffffc00f08947 */ /* 0x004fea000383ffff */
[----:B------:R-:W-:Y:S05]  /*8cb0*/  BRA `(.L_x_34) ;  /* 0xffffff9000887947 */ /* 0x000fea000383ffff */
.L_x_40:
[----:B-1----:R1:W2:Y:S02]  /*8cc0*/  SYNCS.PHASECHK.TRANS64.TRYWAIT P0, [R3+URZ+0xd0], R0 ;  /* 0x0000d000030075a7 */ /* 0x0022a400080011ff */
[----:B--2---:R-:W-:Y:S05]  /*8cd0*/  @!P0 NANOSLEEP.SYNCS 0x989680 ;  /* 0x009896800000895d */ /* 0x004fea0003900000 */
[----:B------:R-:W2:Y:S02]  /*8ce0*/  @!P0 SYNCS.PHASECHK.TRANS64 P0, [R3+URZ+0xd0], R0 ;  /* 0x0000d000030085a7 */ /* 0x000ea400080010ff */
[----:B--2---:R-:W-:Y:S05]  /*8cf0*/  @!P0 BRA `(.L_x_40) ;  /* 0xfffffffc00f08947 */ /* 0x004fea000383ffff */
[----:B------:R-:W-:Y:S05]  /*8d00*/  BRA `(.L_x_146) ;  /* 0xffffff9400287947 */ /* 0x000fea000383ffff */
.L_x_44:
[----:B------:R-:W-:-:S07]  /*8d10*/  MOV R0, UR4 ;  /* 0x0000000400007c02 */ /* 0x000fce0008000f00 */
.L_x_147:
[----:B-1----:R1:W2:Y:S02]  /*8d20*/  SYNCS.PHASECHK.TRANS64.TRYWAIT P0, [R0+URZ], R2 ;  /* 0x00000002000075a7 */ /* 0x0022a400080011ff */
[----:B--2---:R-:W-:Y:S05]  /*8d30*/  @!P0 NANOSLEEP.SYNCS 0x989680 ;  /* 0x009896800000895d */ /* 0x004fea0003900000 */
[----:B------:R-:W2:Y:S02]  /*8d40*/  @!P0 SYNCS.PHASECHK.TRANS64 P0, [R0+URZ], R2 ;  /* 0x00000002000085a7 */ /* 0x000ea400080010ff */
[----:B--2---:R-:W-:Y:S05]  /*8d50*/  @!P0 BRA `(.L_x_147) ;  /* 0xfffffffc00f08947 */ /* 0x004fea000383ffff */
[----:B------:R-:W-:Y:S05]  /*8d60*/  BRA `(.L_x_148) ;  /* 0xffffff9800d47947 */ /* 0x000fea000383ffff */
.L_x_45:
[----:B------:R-:W-:-:S07]  /*8d70*/  MOV R0, UR5 ;  /* 0x0000000500007c02 */ /* 0x000fce0008000f00 */
.L_x_149:
[----:B-1----:R1:W2:Y:S02]  /*8d80*/  SYNCS.PHASECHK.TRANS64.TRYWAIT P0, [R0+URZ], R3 ;  /* 0x00000003000075a7 */ /* 0x0022a400080011ff */
[----:B--2---:R-:W-:Y:S05]  /*8d90*/  @!P0 NANOSLEEP.SYNCS 0x989680 ;  /* 0x009896800000895d */ /* 0x004fea0003900000 */
[----:B------:R-:W2:Y:S02]  /*8da0*/  @!P0 SYNCS.PHASECHK.TRANS64 P0, [R0+URZ], R3 ;  /* 0x00000003000085a7 */ /* 0x000ea400080010ff */
[----:B--2---:R-:W-:Y:S05]  /*8db0*/  @!P0 BRA `(.L_x_149) ;  /* 0xfffffffc00f08947 */ /* 0x004fea000383ffff */
[----:B------:R-:W-:Y:S05]  /*8dc0*/  BRA `(.L_x_150) ;  /* 0xffffff9800e07947 */ /* 0x000fea000383ffff */
.L_x_46:
[----:B------:R-:W-:-:S07]  /*8dd0*/  MOV R0, UR5 ;  /* 0x0000000500007c02 */ /* 0x000fce0008000f00 */
.L_x_151:
[----:B-1----:R1:W2:Y:S02]  /*8de0*/  SYNCS.PHASECHK.TRANS64.TRYWAIT P0, [R0+URZ], R3 ;  /* 0x00000003000075a7 */ /* 0x0022a400080011ff */
[----:B--2---:R-:W-:Y:S05]  /*8df0*/  @!P0 NANOSLEEP.SYNCS 0x989680 ;  /* 0x009896800000895d */ /* 0x004fea0003900000 */
[----:B------:R-:W2:Y:S02]  /*8e00*/  @!P0 SYNCS.PHASECHK.TRANS64 P0, [R0+URZ], R3 ;  /* 0x00000003000085a7 */ /* 0x000ea400080010ff */
[----:B--2---:R-:W-:Y:S05]  /*8e10*/  @!P0 BRA `(.L_x_151) ;  /* 0xfffffffc00f08947 */ /* 0x004fea000383ffff */
[----:B------:R-:W-:Y:S05]  /*8e20*/  BRA `(.L_x_152) ;  /* 0xffffff9800ec7947 */ /* 0x000fea000383ffff */
.L_x_47:
[----:B------:R-:W-:-:S07]  /*8e30*/  MOV R0, UR5 ;  /* 0x0000000500007c02 */ /* 0x000fce0008000f00 */
.L_x_153:
[----:B-1----:R1:W2:Y:S02]  /*8e40*/  SYNCS.PHASECHK.TRANS64.TRYWAIT P0, [R0+URZ], R3 ;  /* 0x00000003000075a7 */ /* 0x0022a400080011ff */
[----:B--2---:R-:W-:Y:S05]  /*8e50*/  @!P0 NANOSLEEP.SYNCS 0x989680 ;  /* 0x009896800000895d */ /* 0x004fea0003900000 */
[----:B------:R-:W2:Y:S02]  /*8e60*/  @!P0 SYNCS.PHASECHK.TRANS64 P0, [R0+URZ], R3 ;  /* 0x00000003000085a7 */ /* 0x000ea400080010ff */
[----:B--2---:R-:W-:Y:S05]  /*8e70*/  @!P0 BRA `(.L_x_153) ;  /* 0xfffffffc00f08947 */ /* 0x004fea000383ffff */
[----:B------:R-:W-:Y:S05]  /*8e80*/  BRA `(.L_x_154) ;  /* 0xffffff9800f87947 */ /* 0x000fea000383ffff */
.L_x_48:
[----:B------:R-:W-:-:S07]  /*8e90*/  MOV R0, UR5 ;  /* 0x0000000500007c02 */ /* 0x000fce0008000f00 */
.L_x_155:
[----:B-1----:R1:W2:Y:S02]  /*8ea0*/  SYNCS.PHASECHK.TRANS64.TRYWAIT P0, [R0+URZ], R3 ;  /* 0x00000003000075a7 */ /* 0x0022a400080011ff */
[----:B--2---:R-:W-:Y:S05]  /*8eb0*/  @!P0 NANOSLEEP.SYNCS 0x989680 ;  /* 0x009896800000895d */ /* 0x004fea0003900000 */
[----:B------:R-:W2:Y:S02]  /*8ec0*/  @!P0 SYNCS.PHASECHK.TRANS64 P0, [R0+URZ], R3 ;  /* 0x00000003000085a7 */ /* 0x000ea400080010ff */
[----:B--2---:R-:W-:Y:S05]  /*8ed0*/  @!P0 BRA `(.L_x_155) ;  /* 0xfffffffc00f08947 */ /* 0x004fea000383ffff */
[----:B------:R-:W-:Y:S05]  /*8ee0*/  BRA `(.L_x_156) ;  /* 0xffffff9c00047947 */ /* 0x000fea000383ffff */
.L_x_49:
[----:B------:R-:W-:-:S07]  /*8ef0*/  MOV R0, UR5 ;  /* 0x0000000500007c02 */ /* 0x000fce0008000f00 */
.L_x_157:
[----:B-1----:R1:W2:Y:S02]  /*8f00*/  SYNCS.PHASECHK.TRANS64.TRYWAIT P0, [R0+URZ], R3 ;  /* 0x00000003000075a7 */ /* 0x0022a400080011ff */
[----:B--2---:R-:W-:Y:S05]  /*8f10*/  @!P0 NANOSLEEP.SYNCS 0x989680 ;  /* 0x009896800000895d */ /* 0x004fea0003900000 */
[----:B------:R-:W2:Y:S02]  /*8f20*/  @!P0 SYNCS.PHASECHK.TRANS64 P0, [R0+URZ], R3 ;  /* 0x00000003000085a7 */ /* 0x000ea400080010ff */
[----:B--2---:R-:W-:Y:S05]  /*8f30*/  @!P0 BRA `(.L_x_157) ;  /* 0xfffffffc00f08947 */ /* 0x004fea000383ffff */
[----:B------:R-:W-:Y:S05]  /*8f40*/  BRA `(.L_x_158) ;  /* 0xffffff9c00107947 */ /* 0x000fea000383ffff */
.L_x_50:
[----:B------:R-:W-:-:S07]  /*8f50*/  MOV R0, UR5 ;  /* 0x0000000500007c02 */ /* 0x000fce0008000f00 */
.L_x_159:
[----:B-1----:R1:W2:Y:S02]  /*8f60*/  SYNCS.PHASECHK.TRANS64.TRYWAIT P0, [R0+URZ], R3 ;  /* 0x00000003000075a7 */ /* 0x0022a400080011ff */
[----:B--2---:R-:W-:Y:S05]  /*8f70*/  @!P0 NANOSLEEP.SYNCS 0x989680 ;  /* 0x009896800000895d */ /* 0x004fea0003900000 */
[----:B------:R-:W2:Y:S02]  /*8f80*/  @!P0 SYNCS.PHASECHK.TRANS64 P0, [R0+URZ], R3 ;  /* 0x00000003000085a7 */ /* 0x000ea400080010ff */
[----:B--2---:R-:W-:Y:S05]  /*8f90*/  @!P0 BRA `(.L_x_159) ;  /* 0xfffffffc00f08947 */ /* 0x004fea000383ffff */
[----:B------:R-:W-:Y:S05]  /*8fa0*/  BRA `(.L_x_160) ;  /* 0xffffff9c001c7947 */ /* 0x000fea000383ffff */
.L_x_53:
[----:B-1----:R1:W2:Y:S02]  /*8fb0*/  SYNCS.PHASECHK.TRANS64.TRYWAIT P0, [R2+URZ+0x130], R4 ;  /* 0x00013004020075a7 */ /* 0x0022a400080011ff */
[----:B--2---:R-:W-:Y:S05]  /*8fc0*/  @!P0 NANOSLEEP.SYNCS 0x989680 ;  /* 0x009896800000895d */ /* 0x004fea0003900000 */
[----:B------:R-:W2:Y:S02]  /*8fd0*/  @!P0 SYNCS.PHASECHK.TRANS64 P0, [R2+URZ+0x130], R4 ;  /* 0x00013004020085a7 */ /* 0x000ea400080010ff */
[----:B--2---:R-:W-:Y:S05]  /*8fe0*/  @!P0 BRA `(.L_x_53) ;  /* 0xfffffffc00f08947 */ /* 0x004fea000383ffff */
[----:B------:R-:W-:Y:S05]  /*8ff0*/  BRA `(.L_x_161) ;  /* 0xffffff9c00807947 */ /* 0x000fea000383ffff */
.L_x_54:
[----:B------:R-:W-:-:S07]  /*9000*/  MOV R2, UR4 ;  /* 0x0000000400027c02 */ /* 0x000fce0008000f00 */
.L_x_162:
[----:B-1----:R1:W2:Y:S02]  /*9010*/  SYNCS.PHASECHK.TRANS64.TRYWAIT P0, [R2+URZ+0xe0], R5 ;  /* 0x0000e005020075a7 */ /* 0x0022a400080011ff */
[----:B--2---:R-:W-:Y:S05]  /*9020*/  @!P0 NANOSLEEP.SYNCS 0x989680 ;  /* 0x009896800000895d */ /* 0x004fea0003900000 */
[----:B------:R-:W2:Y:S02]  /*9030*/  @!P0 SYNCS.PHASECHK.TRANS64 P0, [R2+URZ+0xe0], R5 ;  /* 0x0000e005020085a7 */ /* 0x000ea400080010ff */
[----:B--2---:R-:W-:Y:S05]  /*9040*/  @!P0 BRA `(.L_x_162) ;  /* 0xfffffffc00f08947 */ /* 0x004fea000383ffff */
[----:B------:R-:W-:Y:S05]  /*9050*/  BRA `(.L_x_163) ;  /* 0xffffff9c00907947 */ /* 0x000fea000383ffff */
.L_x_55:
[----:B-1----:R1:W2:Y:S02]  /*9060*/  SYNCS.PHASECHK.TRANS64.TRYWAIT P1, [R2+URZ+0xd0], R4 ;  /* 0x0000d004020075a7 */ /* 0x0022a400080211ff */
[----:B--2---:R-:W-:Y:S05]  /*9070*/  @!P1 NANOSLEEP.SYNCS 0x989680 ;  /* 0x009896800000995d */ /* 0x004fea0003900000 */
[----:B------:R-:W2:Y:S02]  /*9080*/  @!P1 SYNCS.PHASECHK.TRANS64 P1, [R2+URZ+0xd0], R4 ;  /* 0x0000d004020095a7 */ /* 0x000ea400080210ff */
[----:B--2---:R-:W-:Y:S05]  /*9090*/  @!P1 BRA `(.L_x_55) ;  /* 0xfffffffc00f09947 */ /* 0x004fea000383ffff */
[----:B------:R-:W-:Y:S05]  /*90a0*/  BRA `(.L_x_164) ;  /* 0xffffff9c00c07947 */ /* 0x000fea000383ffff */
.L_x_58:
[----:B------:R-:W-:-:S07]  /*90b0*/  MOV R0, UR4 ;  /* 0x0000000400007c02 */ /* 0x000fce0008000f00 */
.L_x_165:
[----:B-1----:R1:W2:Y:S02]  /*90c0*/  SYNCS.PHASECHK.TRANS64.TRYWAIT P0, [R0+URZ+0xe0], R2 ;  /* 0x0000e002000075a7 */ /* 0x0022a400080011ff */
[----:B--2---:R-:W-:Y:S05]  /*90d0*/  @!P0 NANOSLEEP.SYNCS 0x989680 ;  /* 0x009896800000895d */ /* 0x004fea0003900000 */
[----:B------:R-:W2:Y:S02]  /*90e0*/  @!P0 SYNCS.PHASECHK.TRANS64 P0, [R0+URZ+0xe0], R2 ;  /* 0x0000e002000085a7 */ /* 0x000ea400080010ff */
[----:B--2---:R-:W-:Y:S05]  /*90f0*/  @!P0 BRA `(.L_x_165) ;  /* 0xfffffffc00f08947 */ /* 0x004fea000383ffff */
[----:B------:R-:W-:Y:S05]  /*9100*/  BRA `(.L_x_57) ;  /* 0xffffffa000147947 */ /* 0x000fea000383ffff */
.L_x_65:
[----:B-1----:R1:W2:Y:S02]  /*9110*/  SYNCS.PHASECHK.TRANS64.TRYWAIT P1, [R0+URZ+0xd0], R2 ;  /* 0x0000d002000075a7 */ /* 0x0022a400080211ff */
[----:B--2---:R-:W-:Y:S05]  /*9120*/  @!P1 NANOSLEEP.SYNCS 0x989680 ;  /* 0x009896800000995d */ /* 0x004fea0003900000 */
[----:B------:R-:W2:Y:S02]  /*9130*/  @!P1 SYNCS.PHASECHK.TRANS64 P1, [R0+URZ+0xd0], R2 ;  /* 0x0000d002000095a7 */ /* 0x000ea400080210ff */
[----:B--2---:R-:W-:Y:S05]  /*9140*/  @!P1 BRA `(.L_x_65) ;  /* 0xfffffffc00f09947 */ /* 0x004fea000383ffff */
[----:B------:R-:W-:Y:S05]  /*9150*/  BRA `(.L_x_166) ;  /* 0xffffffa4008c7947 */ /* 0x000fea000383ffff */
.L_x_66:
[----:B------:R-:W-:-:S07]  /*9160*/  MOV R2, UR30 ;  /* 0x0000001e00027c02 */ /* 0x000fce0008000f00 */
.L_x_167:
[----:B-1----:R1:W2:Y:S02]  /*9170*/  SYNCS.PHASECHK.TRANS64.TRYWAIT P0, [R2+URZ+0x110], R0 ;  /* 0x00011000020075a7 */ /* 0x0022a400080011ff */
[----:B--2---:R-:W-:Y:S05]  /*9180*/  @!P0 NANOSLEEP.SYNCS 0x989680 ;  /* 0x009896800000895d */ /* 0x004fea0003900000 */
[----:B------:R-:W2:Y:S02]  /*9190*/  @!P0 SYNCS.PHASECHK.TRANS64 P0, [R2+URZ+0x110], R0 ;  /* 0x00011000020085a7 */ /* 0x000ea400080010ff */
[----:B--2---:R-:W-:Y:S05]  /*91a0*/  @!P0 BRA `(.L_x_167) ;  /* 0xfffffffc00f08947 */ /* 0x004fea000383ffff */
[----:B------:R-:W-:Y:S05]  /*91b0*/  BRA `(.L_x_168) ;  /* 0xffffffa400c47947 */ /* 0x000fea000383ffff */
.L_x_69:
[----:B------:R-:W-:Y:S07]  /*91c0*/  MOV R0, UR5 ;  /* 0x0000000500007c02 */ /* 0x000fee0008000f00 */
.L_x_169:
[----:B-1----:R1:W2:Y:S02]  /*91d0*/  SYNCS.PHASECHK.TRANS64.TRYWAIT P0, [R0+URZ], R2 ;  /* 0x00000002000075a7 */ /* 0x0022a400080011ff */
[----:B--2---:R-:W-:Y:S05]  /*91e0*/  @!P0 NANOSLEEP.SYNCS 0x989680 ;  /* 0x009896800000895d */ /* 0x004fea0003900000 */
[----:B------:R-:W2:Y:S02]  /*91f0*/  @!P0 SYNCS.PHASECHK.TRANS64 P0, [R0+URZ], R2 ;  /* 0x00000002000085a7 */ /* 0x000ea400080010ff */
[----:B--2---:R-:W-:Y:S05]  /*9200*/  @!P0 BRA `(.L_x_169) ;  /* 0xfffffffc00f08947 */ /* 0x004fea000383ffff */
[----:B------:R-:W-:Y:S05]  /*9210*/  BRA `(.L_x_68) ;  /* 0xffffffa400e07947 */ /* 0x000fea000383ffff */
.L_x_72:
[----:B------:R-:W-:-:S07]  /*9220*/  MOV R0, UR4 ;  /* 0x0000000400007c02 */ /* 0x000fce0008000f00 */
.L_x_170:
[----:B--2---:R2:W4:Y:S02]  /*9230*/  SYNCS.PHASECHK.TRANS64.TRYWAIT P0, [R0+URZ], R2 ;  /* 0x00000002000075a7 */ /* 0x00452400080011ff */
[----:B----4-:R-:W-:Y:S05]  /*9240*/  @!P0 NANOSLEEP.SYNCS 0x989680 ;  /* 0x009896800000895d */ /* 0x010fea0003900000 */
[----:B------:R-:W4:Y:S02]  /*9250*/  @!P0 SYNCS.PHASECHK.TRANS64 P0, [R0+URZ], R2 ;  /* 0x00000002000085a7 */ /* 0x000f2400080010ff */
[----:B----4-:R-:W-:Y:S05]  /*9260*/  @!P0 BRA `(.L_x_170) ;  /* 0xfffffffc00f08947 */ /* 0x010fea000383ffff */
[----:B------:R-:W-:Y:S05]  /*9270*/  BRA `(.L_x_171) ;  /* 0xffffffa800bc7947 */ /* 0x000fea000383ffff */
.L_x_73:
[----:B------:R-:W-:-:S07]  /*9280*/  MOV R0, UR5 ;  /* 0x0000000500007c02 */ /* 0x000fce0008000f00 */
.L_x_172:
[----:B-1----:R1:W2:Y:S02]  /*9290*/  SYNCS.PHASECHK.TRANS64.TRYWAIT P0, [R0+URZ], R3 ;  /* 0x00000003000075a7 */ /* 0x0022a400080011ff */
[----:B--2---:R-:W-:Y:S05]  /*92a0*/  @!P0 NANOSLEEP.SYNCS 0x989680 ;  /* 0x009896800000895d */ /* 0x004fea0003900000 */
[----:B------:R-:W2:Y:S02]  /*92b0*/  @!P0 SYNCS.PHASECHK.TRANS64 P0, [R0+URZ], R3 ;  /* 0x00000003000085a7 */ /* 0x000ea400080010ff */
[----:B--2---:R-:W-:Y:S05]  /*92c0*/  @!P0 BRA `(.L_x_172) ;  /* 0xfffffffc00f08947 */ /* 0x004fea000383ffff */
[----:B------:R-:W-:Y:S05]  /*92d0*/  BRA `(.L_x_173) ;  /* 0xffffffa800c87947 */ /* 0x000fea000383ffff */
.L_x_74:
[----:B------:R-:W-:-:S07]  /*92e0*/  MOV R0, UR5 ;  /* 0x0000000500007c02 */ /* 0x000fce0008000f00 */
.L_x_174:
[----:B-1----:R1:W2:Y:S02]  /*92f0*/  SYNCS.PHASECHK.TRANS64.TRYWAIT P0, [R0+URZ], R3 ;  /* 0x00000003000075a7 */ /* 0x0022a400080011ff */
[----:B--2---:R-:W-:Y:S05]  /*9300*/  @!P0 NANOSLEEP.SYNCS 0x989680 ;  /* 0x009896800000895d */ /* 0x004fea0003900000 */
[----:B------:R-:W2:Y:S02]  /*9310*/  @!P0 SYNCS.PHASECHK.TRANS64 P0, [R0+URZ], R3 ;  /* 0x00000003000085a7 */ /* 0x000ea400080010ff */
[----:B--2---:R-:W-:Y:S05]  /*9320*/  @!P0 BRA `(.L_x_174) ;  /* 0xfffffffc00f08947 */ /* 0x004fea000383ffff */
[----:B------:R-:W-:Y:S05]  /*9330*/  BRA `(.L_x_175) ;  /* 0xffffffa800d47947 */ /* 0x000fea000383ffff */
.L_x_75:
[----:B-1----:R-:W-:-:S07]  /*9340*/  MOV R0, UR4 ;  /* 0x0000000400007c02 */ /* 0x002fce0008000f00 */
.L_x_176:
[----:B-1----:R1:W2:Y:S02]  /*9350*/  SYNCS.PHASECHK.TRANS64.TRYWAIT P0, [R0+URZ], R2 ;  /* 0x00000002000075a7 */ /* 0x0022a400080011ff */
[----:B--2---:R-:W-:Y:S05]  /*9360*/  @!P0 NANOSLEEP.SYNCS 0x989680 ;  /* 0x009896800000895d */ /* 0x004fea0003900000 */
[----:B------:R-:W2:Y:S02]  /*9370*/  @!P0 SYNCS.PHASECHK.TRANS64 P0, [R0+URZ], R2 ;  /* 0x00000002000085a7 */ /* 0x000ea400080010ff */
[----:B--2---:R-:W-:Y:S05]  /*9380*/  @!P0 BRA `(.L_x_176) ;  /* 0xfffffffc00f08947 */ /* 0x004fea000383ffff */
[----:B------:R-:W-:Y:S05]  /*9390*/  BRA `(.L_x_177) ;  /* 0xffffffa800e07947 */ /* 0x000fea000383ffff */
.L_x_80:
[----:B--2---:R2:W3:Y:S02]  /*93a0*/  SYNCS.PHASECHK.TRANS64.TRYWAIT P0, [R12+URZ+0xd0], R0 ;  /* 0x0000d0000c0075a7 */ /* 0x0044e400080011ff */
[----:B---3--:R-:W-:Y:S05]  /*93b0*/  @!P0 NANOSLEEP.SYNCS 0x989680 ;  /* 0x009896800000895d */ /* 0x008fea0003900000 */
[----:B------:R-:W3:Y:S02]  /*93c0*/  @!P0 SYNCS.PHASECHK.TRANS64 P0, [R12+URZ+0xd0], R0 ;  /* 0x0000d0000c0085a7 */ /* 0x000ee400080010ff */
[----:B---3--:R-:W-:Y:S05]  /*93d0*/  @!P0 BRA `(.L_x_80) ;  /* 0xfffffffc00f08947 */ /* 0x008fea000383ffff */
[----:B------:R-:W-:Y:S05]  /*93e0*/  BRA `(.L_x_178) ;  /* 0xffffffb000107947 */ /* 0x000fea000383ffff */
.L_x_83:
[----:B--2---:R-:W-:Y:S07]  /*93f0*/  MOV R0, UR21 ;  /* 0x0000001500007c02 */ /* 0x004fee0008000f00 */
.L_x_179:
[----:B--2---:R2:W3:Y:S02]  /*9400*/  SYNCS.PHASECHK.TRANS64.TRYWAIT P2, [R0+URZ+0xc8], R6 ;  /* 0x0000c806000075a7 */ /* 0x0044e400080411ff */
[----:B---3--:R-:W-:Y:S05]  /*9410*/  @!P2 NANOSLEEP.SYNCS 0x989680 ;  /* 0x009896800000a95d */ /* 0x008fea0003900000 */
[----:B------:R-:W3:Y:S02]  /*9420*/  @!P2 SYNCS.PHASECHK.TRANS64 P2, [R0+URZ+0xc8], R6 ;  /* 0x0000c8060000a5a7 */ /* 0x000ee400080410ff */
[----:B---3--:R-:W-:Y:S05]  /*9430*/  @!P2 BRA `(.L_x_179) ;  /* 0xfffffffc00f0a947 */ /* 0x008fea000383ffff */
[----:B------:R-:W-:Y:S05]  /*9440*/  BRA `(.L_x_82) ;  /* 0xffffffb400787947 */ /* 0x000fea000383ffff */
.L_x_86:
[----:B------:R-:W-:Y:S07]  /*9450*/  MOV R0, UR21 ;  /* 0x0000001500007c02 */ /* 0x000fee0008000f00 */
.L_x_180:
[----:B--2---:R2:W3:Y:S02]  /*9460*/  SYNCS.PHASECHK.TRANS64.TRYWAIT P0, [R0+URZ+0xa0], R9 ;  /* 0x0000a009000075a7 */ /* 0x0044e400080011ff */
[----:B---3--:R-:W-:Y:S05]  /*9470*/  @!P0 NANOSLEEP.SYNCS 0x989680 ;  /* 0x009896800000895d */ /* 0x008fea0003900000 */
[----:B------:R-:W3:Y:S02]  /*9480*/  @!P0 SYNCS.PHASECHK.TRANS64 P0, [R0+URZ+0xa0], R9 ;  /* 0x0000a009000085a7 */ /* 0x000ee400080010ff */
[----:B---3--:R-:W-:Y:S05]  /*9490*/  @!P0 BRA `(.L_x_180) ;  /* 0xfffffffc00f08947 */ /* 0x008fea000383ffff */
[----:B------:R-:W-:Y:S05]  /*94a0*/  BRA `(.L_x_181) ;  /* 0xffffffb400d47947 */ /* 0x000fea000383ffff */
.L_x_87:
[----:B------:R-:W-:Y:S07]  /*94b0*/  MOV R0, UR21 ;  /* 0x0000001500007c02 */ /* 0x000fee0008000f00 */
.L_x_182:
[----:B--2---:R2:W3:Y:S02]  /*94c0*/  SYNCS.PHASECHK.TRANS64.TRYWAIT P0, [R0+URZ+0xa8], R9 ;  /* 0x0000a809000075a7 */ /* 0x0044e400080011ff */
[----:B---3--:R-:W-:Y:S05]  /*94d0*/  @!P0 NANOSLEEP.SYNCS 0x989680 ;  /* 0x009896800000895d */ /* 0x008fea0003900000 */
[----:B------:R-:W3:Y:S02]  /*94e0*/  @!P0 SYNCS.PHASECHK.TRANS64 P0, [R0+URZ+0xa8], R9 ;  /* 0x0000a809000085a7 */ /* 0x000ee400080010ff */
[----:B---3--:R-:W-:Y:S05]  /*94f0*/  @!P0 BRA `(.L_x_182) ;  /* 0xfffffffc00f08947 */ /* 0x008fea000383ffff */
[----:B------:R-:W-:Y:S05]  /*9500*/  BRA `(.L_x_183) ;  /* 0xffffffb8000c7947 */ /* 0x000fea000383ffff */
.L_x_88:
[----:B------:R-:W-:Y:S07]  /*9510*/  MOV R0, UR21 ;  /* 0x0000001500007c02 */ /* 0x000fee0008000f00 */
.L_x_184:
[----:B--2---:R2:W3:Y:S02]  /*9520*/  SYNCS.PHASECHK.TRANS64.TRYWAIT P0, [R0+URZ+0xb0], R9 ;  /* 0x0000b009000075a7 */ /* 0x0044e400080011ff */
[----:B---3--:R-:W-:Y:S05]  /*9530*/  @!P0 NANOSLEEP.SYNCS 0x989680 ;  /* 0x009896800000895d */ /* 0x008fea0003900000 */
[----:B------:R-:W3:Y:S02]  /*9540*/  @!P0 SYNCS.PHASECHK.TRANS64 P0, [R0+URZ+0xb0], R9 ;  /* 0x0000b009000085a7 */ /* 0x000ee400080010ff */
[----:B---3--:R-:W-:Y:S05]  /*9550*/  @!P0 BRA `(.L_x_184) ;  /* 0xfffffffc00f08947 */ /* 0x008fea000383ffff */
[----:B------:R-:W-:Y:S05]  /*9560*/  BRA `(.L_x_185) ;  /* 0xffffffb800507947 */ /* 0x000fea000383ffff */
.L_x_89:
[----:B------:R-:W-:Y:S07]  /*9570*/  MOV R0, UR21 ;  /* 0x0000001500007c02 */ /* 0x000fee0008000f00 */
.L_x_186:
[----:B--2---:R2:W3:Y:S02]  /*9580*/  SYNCS.PHASECHK.TRANS64.TRYWAIT P0, [R0+URZ+0xb8], R9 ;  /* 0x0000b809000075a7 */ /* 0x0044e400080011ff */
[----:B---3--:R-:W-:Y:S05]  /*9590*/  @!P0 NANOSLEEP.SYNCS 0x989680 ;  /* 0x009896800000895d */ /* 0x008fea0003900000 */
[----:B------:R-:W3:Y:S02]  /*95a0*/  @!P0 SYNCS.PHASECHK.TRANS64 P0, [R0+URZ+0xb8], R9 ;  /* 0x0000b809000085a7 */ /* 0x000ee400080010ff */
[----:B---3--:R-:W-:Y:S05]  /*95b0*/  @!P0 BRA `(.L_x_186) ;  /* 0xfffffffc00f08947 */ /* 0x008fea000383ffff */
[----:B------:R-:W-:Y:S05]  /*95c0*/  BRA `(.L_x_187) ;  /* 0xffffffb800907947 */ /* 0x000fea000383ffff */
.L_x_91:
[----:B------:R-:W-:-:S07]  /*95d0*/  MOV R0, UR21 ;  /* 0x0000001500007c02 */ /* 0x000fce0008000f00 */
.L_x_188:
[----:B---3--:R3:W4:Y:S02]  /*95e0*/  SYNCS.PHASECHK.TRANS64.TRYWAIT P0, [R0+URZ+0xa0], R2 ;  /* 0x0000a002000075a7 */ /* 0x00872400080011ff */
[----:B----4-:R-:W-:Y:S05]  /*95f0*/  @!P0 NANOSLEEP.SYNCS 0x989680 ;  /* 0x009896800000895d */ /* 0x010fea0003900000 */
[----:B------:R-:W4:Y:S02]  /*9600*/  @!P0 SYNCS.PHASECHK.TRANS64 P0, [R0+URZ+0xa0], R2 ;  /* 0x0000a002000085a7 */ /* 0x000f2400080010ff */
[----:B----4-:R-:W-:Y:S05]  /*9610*/  @!P0 BRA `(.L_x_188) ;  /* 0xfffffffc00f08947 */ /* 0x010fea000383ffff */
[----:B------:R-:W-:Y:S05]  /*9620*/  BRA `(.L_x_189) ;  /* 0xffffffbc00087947 */ /* 0x000fea000383ffff */
.L_x_92:
[----:B---3--:R-:W-:-:S07]  /*9630*/  MOV R0, UR21 ;  /* 0x0000001500007c02 */ /* 0x008fce0008000f00 */
.L_x_190:
[----:B---3--:R3:W4:Y:S02]  /*9640*/  SYNCS.PHASECHK.TRANS64.TRYWAIT P0, [R0+URZ+0xa8], R2 ;  /* 0x0000a802000075a7 */ /* 0x00872400080011ff */
[----:B----4-:R-:W-:Y:S05]  /*9650*/  @!P0 NANOSLEEP.SYNCS 0x989680 ;  /* 0x009896800000895d */ /* 0x010fea0003900000 */
[----:B------:R-:W4:Y:S02]  /*9660*/  @!P0 SYNCS.PHASECHK.TRANS64 P0, [R0+URZ+0xa8], R2 ;  /* 0x0000a802000085a7 */ /* 0x000f2400080010ff */
[----:B----4-:R-:W-:Y:S05]  /*9670*/  @!P0 BRA `(.L_x_190) ;  /* 0xfffffffc00f08947 */ /* 0x010fea000383ffff */
[----:B------:R-:W-:Y:S05]  /*9680*/  BRA `(.L_x_191) ;  /* 0xffffffb800f87947 */ /* 0x000fea000383ffff */
.L_x_93:
[----:B---3--:R-:W-:-:S07]  /*9690*/  MOV R0, UR21 ;  /* 0x0000001500007c02 */ /* 0x008fce0008000f00 */
.L_x_192:
[----:B---3--:R3:W4:Y:S02]  /*96a0*/  SYNCS.PHASECHK.TRANS64.TRYWAIT P0, [R0+URZ+0xb0], R2 ;  /* 0x0000b002000075a7 */ /* 0x00872400080011ff */
[----:B----4-:R-:W-:Y:S05]  /*96b0*/  @!P0 NANOSLEEP.SYNCS 0x989680 ;  /* 0x009896800000895d */ /* 0x010fea0003900000 */
[----:B------:R-:W4:Y:S02]  /*96c0*/  @!P0 SYNCS.PHASECHK.TRANS64 P0, [R0+URZ+0xb0], R2 ;  /* 0x0000b002000085a7 */ /* 0x000f2400080010ff */
[----:B----4-:R-:W-:Y:S05]  /*96d0*/  @!P0 BRA `(.L_x_192) ;  /* 0xfffffffc00f08947 */ /* 0x010fea000383ffff */
[----:B------:R-:W-:Y:S05]  /*96e0*/  BRA `(.L_x_193) ;  /* 0xffffffb800e87947 */ /* 0x000fea000383ffff */
.L_x_95:
[----:B-1----:R1:W2:Y:S02]  /*96f0*/  SYNCS.PHASECHK.TRANS64.TRYWAIT P0, [R3+URZ+0xd0], R0 ;  /* 0x0000d000030075a7 */ /* 0x0022a400080011ff */
[----:B--2---:R-:W-:Y:S05]  /*9700*/  @!P0 NANOSLEEP.SYNCS 0x989680 ;  /* 0x009896800000895d */ /* 0x004fea0003900000 */
[----:B------:R-:W2:Y:S02]  /*9710*/  @!P0 SYNCS.PHASECHK.TRANS64 P0, [R3+URZ+0xd0], R0 ;  /* 0x0000d000030085a7 */ /* 0x000ea400080010ff */
[----:B--2---:R-:W-:Y:S05]  /*9720*/  @!P0 BRA `(.L_x_95) ;  /* 0xfffffffc00f08947 */ /* 0x004fea000383ffff */
[----:B------:R-:W-:Y:S05]  /*9730*/  BRA `(.L_x_194) ;  /* 0xffffffbc00a87947 */ /* 0x000fea000383ffff */
.L_x_106:
[----:B-1----:R-:W-:Y:S04]  /*9740*/  MOV R2, UR45 ;  /* 0x0000002d00027c02 */ /* 0x002fe80008000f00 */
[----:B------:R1:W2:Y:S03]  /*9750*/  SYNCS.PHASECHK.TRANS64.TRYWAIT P1, [R2+URZ+0x80], R3 ;  /* 0x00008003020075a7 */ /* 0x0002a600080211ff */
[----:B--2---:R-:W-:Y:S05]  /*9760*/  @!P1 NANOSLEEP.SYNCS 0x989680 ;  /* 0x009896800000995d */ /* 0x004fea0003900000 */
[----:B------:R-:W2:Y:S02]  /*9770*/  @!P1 SYNCS.PHASECHK.TRANS64 P1, [R2+URZ+0x80], R3 ;  /* 0x00008003020095a7 */ /* 0x000ea400080210ff */
[----:B--2---:R-:W-:Y:S05]  /*9780*/  @!P1 BRA `(.L_x_106) ;  /* 0xfffffffc00ec9947 */ /* 0x004fea000383ffff */
[----:B------:R-:W-:Y:S05]  /*9790*/  BRA `(.L_x_105) ;  /* 0xffffffcc000c7947 */ /* 0x000fea000383ffff */
.L_x_108:
[----:B-1----:R1:W4:Y:S02]  /*97a0*/  SYNCS.PHASECHK.TRANS64.TRYWAIT P0, [R70+URZ+0xf0], R0 ;  /* 0x0000f000460075a7 */ /* 0x00232400080011ff */
[----:B----4-:R-:W-:Y:S05]  /*97b0*/  @!P0 NANOSLEEP.SYNCS 0x989680 ;  /* 0x009896800000895d */ /* 0x010fea0003900000 */
[----:B------:R-:W4:Y:S02]  /*97c0*/  @!P0 SYNCS.PHASECHK.TRANS64 P0, [R70+URZ+0xf0], R0 ;  /* 0x0000f000460085a7 */ /* 0x000f2400080010ff */
[----:B----4-:R-:W-:Y:S05]  /*97d0*/  @!P0 BRA `(.L_x_108) ;  /* 0xfffffffc00f08947 */ /* 0x010fea000383ffff */
[----:B------:R-:W-:Y:S05]  /*97e0*/  BRA `(.L_x_107) ;  /* 0xffffffcc00347947 */ /* 0x000fea000383ffff */
.L_x_117:
[----:B-1----:R1:W3:Y:S02]  /*97f0*/  SYNCS.PHASECHK.TRANS64.TRYWAIT P0, [R2+URZ+0x80], R0 ;  /* 0x00008000020075a7 */ /* 0x0022e400080011ff */
[----:B---3--:R-:W-:Y:S05]  /*9800*/  @!P0 NANOSLEEP.SYNCS 0x989680 ;  /* 0x009896800000895d */ /* 0x008fea0003900000 */
[----:B------:R-:W3:Y:S02]  /*9810*/  @!P0 SYNCS.PHASECHK.TRANS64 P0, [R2+URZ+0x80], R0 ;  /* 0x00008000020085a7 */ /* 0x000ee400080010ff */
[----:B---3--:R-:W-:Y:S05]  /*9820*/  @!P0 BRA `(.L_x_117) ;  /* 0xfffffffc00f08947 */ /* 0x008fea000383ffff */
[----:B------:R-:W-:Y:S05]  /*9830*/  BRA `(.L_x_116) ;  /* 0xffffffd400507947 */ /* 0x000fea000383ffff */
.L_x_125:
[----:B-1----:R1:W3:Y:S02]  /*9840*/  SYNCS.PHASECHK.TRANS64.TRYWAIT P0, [R6+URZ+0x80], R5 ;  /* 0x00008005060075a7 */ /* 0x0022e400080011ff */
[----:B---3--:R-:W-:Y:S05]  /*9850*/  @!P0 NANOSLEEP.SYNCS 0x989680 ;  /* 0x009896800000895d */ /* 0x008fea0003900000 */
[----:B------:R-:W3:Y:S02]  /*9860*/  @!P0 SYNCS.PHASECHK.TRANS64 P0, [R6+URZ+0x80], R5 ;  /* 0x00008005060085a7 */ /* 0x000ee400080010ff */
[----:B---3--:R-:W-:Y:S05]  /*9870*/  @!P0 BRA `(.L_x_125) ;  /* 0xfffffffc00f08947 */ /* 0x008fea000383ffff */
[----:B------:R-:W-:Y:S05]  /*9880*/  BRA `(.L_x_124) ;  /* 0xffffffdc00947947 */ /* 0x000fea000383ffff */
.L_x_133:
[----:B-1----:R1:W3:Y:S02]  /*9890*/  SYNCS.PHASECHK.TRANS64.TRYWAIT P0, [R0+URZ+0x80], R5 ;  /* 0x00008005000075a7 */ /* 0x0022e400080011ff */
[----:B---3--:R-:W-:Y:S05]  /*98a0*/  @!P0 NANOSLEEP.SYNCS 0x989680 ;  /* 0x009896800000895d */ /* 0x008fea0003900000 */
[----:B------:R-:W3:Y:S02]  /*98b0*/  @!P0 SYNCS.PHASECHK.TRANS64 P0, [R0+URZ+0x80], R5 ;  /* 0x00008005000085a7 */ /* 0x000ee400080010ff */
[----:B---3--:R-:W-:Y:S05]  /*98c0*/  @!P0 BRA `(.L_x_133) ;  /* 0xfffffffc00f08947 */ /* 0x008fea000383ffff */
[----:B------:R-:W-:Y:S05]  /*98d0*/  BRA `(.L_x_132) ;  /* 0xffffffe400d47947 */ /* 0x000fea000383ffff */
        .weak           $__internal_0_$__cuda_sm10x_tcgen05_guardrail_trap_col_being_dealloced_not_returned_by_alloc
        .type           $__internal_0_$__cuda_sm10x_tcgen05_guardrail_trap_col_being_dealloced_not_returned_by_alloc,@function
        .size           $__internal_0_$__cuda_sm10x_tcgen05_guardrail_trap_col_being_dealloced_not_returned_by_alloc,($__internal_1_$__cuda_sm10x_tcgen05_guardrail_trap_phase_invalid_during_alloc - $__internal_0_$__cuda_sm10x_tcgen05_guardrail_trap_col_being_dealloced_not_returned_by_alloc)
$__internal_0_$__cuda_sm10x_tcgen05_guardrail_trap_col_being_dealloced_not_returned_by_alloc:
[----:B------:R-:W-:Y:S05]  /*98e0*/  BPT.TRAP 0x1 ;  /* 0x000000040000795c */ /* 0x000fea0000300000 */
[----:B------:R-:W-:-:S04]  /*98f0*/  HFMA2 R3, -RZ, RZ, 0, 0 ;  /* 0x00000000ff037431 */ /* 0x000fc800000001ff */
[----:B------:R-:W-:Y:S05]  /*9900*/  RET.REL.NODEC R2 `(_ZN7cutlass13device_kernelINS_4gemm6kernel13GemmUniversalIN4cute5tupleIJiiiiEEENS1_10collective13CollectiveMmaINS1_35MainloopSm100TmaUmmaWarpSpecializedILi8ELi2ELi4ENS5_IJNS4_1CILi1EEENSA_ILi4EEESB_EEEEENS5_IJNSA_ILi128EEENSA_ILi64EEENSA_ILi32EEEEEENS_10tfloat32_tENS5_IJlSB_lEEESJ_SK_NS4_8TiledMMAINS4_8MMA_AtomIJNS4_17SM100_MMA_TF32_SSISJ_SJ_fLi128ELi64ELNS4_4UMMA5MajorE0ELSP_0ELNSO_7ScaleInE0ELSQ_0EEEEEENS4_6LayoutINS5_IJSB_SB_SB_EEENS5_IJNSA_ILi0EEESV_SV_EEEEENS5_IJNS4_10UnderscoreESY_SY_EEEEENS4_23SM90_TMA_LOAD_MULTICASTENS4_14ComposedLayoutINS4_7SwizzleILi3ELi4ELi3EEENS4_18smem_ptr_flag_bitsILi32EEENST_INS5_IJNSA_ILi8EEESH_EEENS5_IJSH_SB_EEEEEEEvNS4_8identityENS4_13SM90_TMA_LOADES1B_vS1C_EENS_8epilogue10collective18CollectiveEpilogueINS1F_23Sm100TmaWarpSpecializedILi4ELi2ELi16ELb1ELb0EEEJSI_NS5_IJNST_ISF_SB_EENST_INSA_ILi16EEESB_EEEEESJ_SK_SJ_SK_NS1F_6fusion15FusionCallbacksIS1J_NS1O_17LinearCombinationISJ_fSJ_fLNS_15FloatRoundStyleE2EEESI_S1N_JEEENS4_5SM1004TMEM4LOAD26SM100_TMEM_LOAD_32dp32b16xES1D_NS12_INS13_ILi2ELi4ELi3EEES16_NST_INS5_IJS17_S1L_EEENS5_IJS1L_SB_EEEEEEENS4_39AutoVectorizingCopyWithAssumedAlignmentILi128EEENS4_14SM90_TMA_STOREES22_S24_S24_EEEvvEEEEvNT_6ParamsE) ;  /* 0xffffff6402bc7950 */ /* 0x000fea0003c3ffff */
        .weak           $__internal_1_$__cuda_sm10x_tcgen05_guardrail_trap_phase_invalid_during_alloc
        .type           $__internal_1_$__cuda_sm10x_tcgen05_guardrail_trap_phase_invalid_during_alloc,@function
        .size           $__internal_1_$__cuda_sm10x_tcgen05_guardrail_trap_phase_invalid_during_alloc,($__internal_2_$__cuda_sm10x_tcgen05_guardrail_trap_unallocated_columns_being_dealloced - $__internal_1_$__cuda_sm10x_tcgen05_guardrail_trap_phase_invalid_during_alloc)
$__internal_1_$__cuda_sm10x_tcgen05_guardrail_trap_phase_invalid_during_alloc:
[----:B------:R-:W-:Y:S05]  /*9910*/  BPT.TRAP 0x1 ;  /* 0x000000040000795c */ /* 0x000fea0000300000 */
[----:B------:R-:W-:-:S04]  /*9920*/  MOV R5, 0x0 ;  /* 0x0000000000057802 */ /* 0x000fc80000000f00 */
[----:B------:R-:W-:Y:S05]  /*9930*/  RET.REL.NODEC R4 `(_ZN7cutlass13device_kernelINS_4gemm6kernel13GemmUniversalIN4cute5tupleIJiiiiEEENS1_10collective13CollectiveMmaINS1_35MainloopSm100TmaUmmaWarpSpecializedILi8ELi2ELi4ENS5_IJNS4_1CILi1EEENSA_ILi4EEESB_EEEEENS5_IJNSA_ILi128EEENSA_ILi64EEENSA_ILi32EEEEEENS_10tfloat32_tENS5_IJlSB_lEEESJ_SK_NS4_8TiledMMAINS4_8MMA_AtomIJNS4_17SM100_MMA_TF32_SSISJ_SJ_fLi128ELi64ELNS4_4UMMA5MajorE0ELSP_0ELNSO_7ScaleInE0ELSQ_0EEEEEENS4_6LayoutINS5_IJSB_SB_SB_EEENS5_IJNSA_ILi0EEESV_SV_EEEEENS5_IJNS4_10UnderscoreESY_SY_EEEEENS4_23SM90_TMA_LOAD_MULTICASTENS4_14ComposedLayoutINS4_7SwizzleILi3ELi4ELi3EEENS4_18smem_ptr_flag_bitsILi32EEENST_INS5_IJNSA_ILi8EEESH_EEENS5_IJSH_SB_EEEEEEEvNS4_8identityENS4_13SM90_TMA_LOADES1B_vS1C_EENS_8epilogue10collective18CollectiveEpilogueINS1F_23Sm100TmaWarpSpecializedILi4ELi2ELi16ELb1ELb0EEEJSI_NS5_IJNST_ISF_SB_EENST_INSA_ILi16EEESB_EEEEESJ_SK_SJ_SK_NS1F_6fusion15FusionCallbacksIS1J_NS1O_17LinearCombinationISJ_fSJ_fLNS_15FloatRoundStyleE2EEESI_S1N_JEEENS4_5SM1004TMEM4LOAD26SM100_TMEM_LOAD_32dp32b16xES1D_NS12_INS13_ILi2ELi4ELi3EEES16_NST_INS5_IJS17_S1L_EEENS5_IJS1L_SB_EEEEEEENS4_39AutoVectorizingCopyWithAssumedAlignmentILi128EEENS4_14SM90_TMA_STOREES22_S24_S24_EEEvvEEEEvNT_6ParamsE) ;  /* 0xffffff6404b07950 */ /* 0x000fea0003c3ffff */
        .weak           $__internal_2_$__cuda_sm10x_tcgen05_guardrail_trap_unallocated_columns_being_dealloced
        .type           $__internal_2_$__cuda_sm10x_tcgen05_guardrail_trap_unallocated_columns_being_dealloced,@function
        .size           $__internal_2_$__cuda_sm10x_tcgen05_guardrail_trap_unallocated_columns_being_dealloced,(.L_x_196 - $__internal_2_$__cuda_sm10x_tcgen05_guardrail_trap_unallocated_columns_being_dealloced)
$__internal_2_$__cuda_sm10x_tcgen05_guardrail_trap_unallocated_columns_being_dealloced:
[----:B------:R-:W-:Y:S05]  /*9940*/  BPT.TRAP 0x1 ;  /* 0x000000040000795c */ /* 0x000fea0000300000 */
[----:B------:R-:W-:-:S04]  /*9950*/  HFMA2 R3, -RZ, RZ, 0, 0 ;  /* 0x00000000ff037431 */ /* 0x000fc800000001ff */
[----:B------:R-:W-:Y:S05]  /*9960*/  RET.REL.NODEC R2 `(_ZN7cutlass13device_kernelINS_4gemm6kernel13GemmUniversalIN4cute5tupleIJiiiiEEENS1_10collective13CollectiveMmaINS1_35MainloopSm100TmaUmmaWarpSpecializedILi8ELi2ELi4ENS5_IJNS4_1CILi1EEENSA_ILi4EEESB_EEEEENS5_IJNSA_ILi128EEENSA_ILi64EEENSA_ILi32EEEEEENS_10tfloat32_tENS5_IJlSB_lEEESJ_SK_NS4_8TiledMMAINS4_8MMA_AtomIJNS4_17SM100_MMA_TF32_SSISJ_SJ_fLi128ELi64ELNS4_4UMMA5MajorE0ELSP_0ELNSO_7ScaleInE0ELSQ_0EEEEEENS4_6LayoutINS5_IJSB_SB_SB_EEENS5_IJNSA_ILi0EEESV_SV_EEEEENS5_IJNS4_10UnderscoreESY_SY_EEEEENS4_23SM90_TMA_LOAD_MULTICASTENS4_14ComposedLayoutINS4_7SwizzleILi3ELi4ELi3EEENS4_18smem_ptr_flag_bitsILi32EEENST_INS5_IJNSA_ILi8EEESH_EEENS5_IJSH_SB_EEEEEEEvNS4_8identityENS4_13SM90_TMA_LOADES1B_vS1C_EENS_8epilogue10collective18CollectiveEpilogueINS1F_23Sm100TmaWarpSpecializedILi4ELi2ELi16ELb1ELb0EEEJSI_NS5_IJNST_ISF_SB_EENST_INSA_ILi16EEESB_EEEEESJ_SK_SJ_SK_NS1F_6fusion15FusionCallbacksIS1J_NS1O_17LinearCombinationISJ_fSJ_fLNS_15FloatRoundStyleE2EEESI_S1N_JEEENS4_5SM1004TMEM4LOAD26SM100_TMEM_LOAD_32dp32b16xES1D_NS12_INS13_ILi2ELi4ELi3EEES16_NST_INS5_IJS17_S1L_EEENS5_IJS1L_SB_EEEEEEENS4_39AutoVectorizingCopyWithAssumedAlignmentILi128EEENS4_14SM90_TMA_STOREES22_S24_S24_EEEvvEEEEvNT_6ParamsE) ;  /* 0xffffff6402a47950 */ /* 0x000fea0003c3ffff */
.L_x_195:
[----:B------:R-:W-:-:S00]  /*9970*/  BRA `(.L_x_195) ;  /* 0xfffffffc00fc7947 */ /* 0x000fc0000383ffff */
[----:B------:R-:W-:-:S00]  /*9980*/  NOP ;  /* 0x0000000000007918 */ /* 0x000fc00000000000 */
[----:B------:R-:W-:-:S00]  /*9990*/  NOP ;  /* 0x0000000000007918 */ /* 0x000fc00000000000 */
[----:B------:R-:W-:-:S00]  /*99a0*/  NOP ;  /* 0x0000000000007918 */ /* 0x000fc00000000000 */
[----:B------:R-:W-:-:S00]  /*99b0*/  NOP ;  /* 0x0000000000007918 */ /* 0x000fc00000000000 */
[----:B------:R-:W-:-:S00]  /*99c0*/  NOP ;  /* 0x0000000000007918 */ /* 0x000fc00000000000 */
[----:B------:R-:W-:-:S00]  /*99d0*/  NOP ;  /* 0x0000000000007918 */ /* 0x000fc00000000000 */
[----:B------:R-:W-:-:S00]  /*99e0*/  NOP ;  /* 0x0000000000007918 */ /* 0x000fc00000000000 */
[----:B------:R-:W-:-:S00]  /*99f0*/  NOP ;  /* 0x0000000000007918 */ /* 0x000fc00000000000 */
.L_x_196:


//--------------------- .nv.global.init           --------------------------
	.section	.nv.global.init,"aw",@progbits
.nv.global.init:
	.type		$str$27,@object
	.size		$str$27,($str$28 - $str$27)
$str$27:
        /*0000*/ 	.byte	0x28, 0x61, 0x64, 0x64, 0x72, 0x65, 0x73, 0x73, 0x20, 0x26, 0x20, 0x6d, 0x61, 0x73, 0x6b, 0x29
        /*0010*/ 	.byte	0x20, 0x3d, 0x3d, 0x20, 0x30, 0x00
	.type		$str$28,@object
	.size		$str$28,($str$26 - $str$28)
$str$28:
        /*0016*/ 	.byte	0x2f, 0x74, 0x6d, 0x70, 0x2f, 0x63, 0x75, 0x74, 0x6c, 0x61, 0x73, 0x73, 0x5f, 0x73, 0x77, 0x65
        /*0026*/ 	.byte	0x65, 0x70, 0x5f, 0x73, 0x72, 0x63, 0x2f, 0x69, 0x6e, 0x63, 0x6c, 0x75, 0x64, 0x65, 0x2f, 0x63
        /*0036*/ 	.byte	0x75, 0x74, 0x65, 0x2f, 0x70, 0x6f, 0x69, 0x6e, 0x74, 0x65, 0x72, 0x5f, 0x66, 0x6c, 0x61, 0x67
        /*0046*/ 	.byte	0x67, 0x65, 0x64, 0x2e, 0x68, 0x70, 0x70, 0x00
	.type		$str$26,@object
	.size		$str$26,($str$25 - $str$26)
$str$26:
        /*004e*/ 	.byte	0x2f, 0x74, 0x6d, 0x70, 0x2f, 0x63, 0x75, 0x74, 0x6c, 0x61, 0x73, 0x73, 0x5f, 0x73, 0x77, 0x65
        /*005e*/ 	.byte	0x65, 0x70, 0x5f, 0x73, 0x72, 0x63, 0x2f, 0x69, 0x6e, 0x63, 0x6c, 0x75, 0x64, 0x65, 0x2f, 0x63
        /*006e*/ 	.byte	0x75, 0x74, 0x65, 0x2f, 0x61, 0x74, 0x6f, 0x6d, 0x2f, 0x63, 0x6f, 0x70, 0x79, 0x5f, 0x74, 0x72
        /*007e*/ 	.byte	0x61, 0x69, 0x74, 0x73, 0x5f, 0x73, 0x6d, 0x31, 0x30, 0x30, 0x2e, 0x68, 0x70, 0x70, 0x00
	.type		$str$25,@object
	.size		$str$25,(__unnamed_1 - $str$25)
$str$25:
        /*008d*/ 	.byte	0x28, 0x28, 0x75, 0x69, 0x6e, 0x74, 0x33, 0x32, 0x5f, 0x74, 0x28, 0x74, 0x68, 0x72, 0x65, 0x61
        /*009d*/ 	.byte	0x64, 0x49, 0x64, 0x78, 0x2e, 0x78, 0x29, 0x20, 0x2f, 0x20, 0x33, 0x32, 0x29, 0x20, 0x25, 0x20
        /*00ad*/ 	.byte	0x34, 0x29, 0x20, 0x3d, 0x3d, 0x20, 0x28, 0x28, 0x28, 0x74, 0x6d, 0x65, 0x6d, 0x5f, 0x61, 0x64
        /*00bd*/ 	.byte	0x64, 0x72, 0x20, 0x3e, 0x3e, 0x20, 0x31, 0x36, 0x29, 0x20, 0x2f, 0x20, 0x33, 0x32, 0x29, 0x20
        /*00cd*/ 	.byte	0x25, 0x20, 0x34, 0x29, 0x00
	.type		__unnamed_1,@object
	.size		__unnamed_1,(__unnamed_2 - __unnamed_1)
__unnamed_1:
        /*00d2*/ 	.byte	0x61, 0x75, 0x74, 0x6f, 0x20, 0x63, 0x75, 0x74, 0x65, 0x3a, 0x3a, 0x61, 0x73, 0x5f, 0x70, 0x6f
        /* <DEDUP_REMOVED lines=24> */
        /*0262*/ 	.byte	0x32, 0x30, 0x34, 0x38, 0x3e, 0x3e, 0x3e, 0x3e, 0x5d, 0x00
	.type		__unnamed_2,@object
	.size		__unnamed_2,(.L_2 - __unnamed_2)
__unnamed_2:
        /* <DEDUP_REMOVED lines=42> */
        /*050c*/ 	.byte	0x3e, 0x5d, 0x00
.L_2:


//--------------------- .nv.shared._ZN7cutlass13device_kernelINS_4gemm6kernel13GemmUniversalIN4cute5tupleIJiiiiEEENS1_10collective13CollectiveMmaINS1_35MainloopSm100TmaUmmaWarpSpecializedILi8ELi2ELi4ENS5_IJNS4_1CILi1EEENSA_ILi4EEESB_EEEEENS5_IJNSA_ILi128EEENSA_ILi64EEENSA_ILi32EEEEEENS_10tfloat32_tENS5_IJlSB_lEEESJ_SK_NS4_8TiledMMAINS4_8MMA_AtomIJNS4_17SM100_MMA_TF32_SSISJ_SJ_fLi128ELi64ELNS4_4UMMA5MajorE0ELSP_0ELNSO_7ScaleInE0ELSQ_0EEEEEENS4_6LayoutINS5_IJSB_SB_SB_EEENS5_IJNSA_ILi0EEESV_SV_EEEEENS5_IJNS4_10UnderscoreESY_SY_EEEEENS4_23SM90_TMA_LOAD_MULTICASTENS4_14ComposedLayoutINS4_7SwizzleILi3ELi4ELi3EEENS4_18smem_ptr_flag_bitsILi32EEENST_INS5_IJNSA_ILi8EEESH_EEENS5_IJSH_SB_EEEEEEEvNS4_8identityENS4_13SM90_TMA_LOADES1B_vS1C_EENS_8epilogue10collective18CollectiveEpilogueINS1F_23Sm100TmaWarpSpecializedILi4ELi2ELi16ELb1ELb0EEEJSI_NS5_IJNST_ISF_SB_EENST_INSA_ILi16EEESB_EEEEESJ_SK_SJ_SK_NS1F_6fusion15FusionCallbacksIS1J_NS1O_17LinearCombinationISJ_fSJ_fLNS_15FloatRoundStyleE2EEESI_S1N_JEEENS4_5SM1004TMEM4LOAD26SM100_TMEM_LOAD_32dp32b16xES1D_NS12_INS13_ILi2ELi4ELi3EEES16_NST_INS5_IJS17_S1L_EEENS5_IJS1L_SB_EEEEEEENS4_39AutoVectorizingCopyWithAssumedAlignmentILi128EEENS4_14SM90_TMA_STOREES22_S24_S24_EEEvvEEEEvNT_6ParamsE --------------------------
	.section	.nv.shared._ZN7cutlass13device_kernelINS_4gemm6kernel13GemmUniversalIN4cute5tupleIJiiiiEEENS1_10collective13CollectiveMmaINS1_35MainloopSm100TmaUmmaWarpSpecializedILi8ELi2ELi4ENS5_IJNS4_1CILi1EEENSA_ILi4EEESB_EEEEENS5_IJNSA_ILi128EEENSA_ILi64EEENSA_ILi32EEEEEENS_10tfloat32_tENS5_IJlSB_lEEESJ_SK_NS4_8TiledMMAINS4_8MMA_AtomIJNS4_17SM100_MMA_TF32_SSISJ_SJ_fLi128ELi64ELNS4_4UMMA5MajorE0ELSP_0ELNSO_7ScaleInE0ELSQ_0EEEEEENS4_6LayoutINS5_IJSB_SB_SB_EEENS5_IJNSA_ILi0EEESV_SV_EEEEENS5_IJNS4_10UnderscoreESY_SY_EEEEENS4_23SM90_TMA_LOAD_MULTICASTENS4_14ComposedLayoutINS4_7SwizzleILi3ELi4ELi3EEENS4_18smem_ptr_flag_bitsILi32EEENST_INS5_IJNSA_ILi8EEESH_EEENS5_IJSH_SB_EEEEEEEvNS4_8identityENS4_13SM90_TMA_LOADES1B_vS1C_EENS_8epilogue10collective18CollectiveEpilogueINS1F_23Sm100TmaWarpSpecializedILi4ELi2ELi16ELb1ELb0EEEJSI_NS5_IJNST_ISF_SB_EENST_INSA_ILi16EEESB_EEEEESJ_SK_SJ_SK_NS1F_6fusion15FusionCallbacksIS1J_NS1O_17LinearCombinationISJ_fSJ_fLNS_15FloatRoundStyleE2EEESI_S1N_JEEENS4_5SM1004TMEM4LOAD26SM100_TMEM_LOAD_32dp32b16xES1D_NS12_INS13_ILi2ELi4ELi3EEES16_NST_INS5_IJS17_S1L_EEENS5_IJS1L_SB_EEEEEEENS4_39AutoVectorizingCopyWithAssumedAlignmentILi128EEENS4_14SM90_TMA_STOREES22_S24_S24_EEEvvEEEEvNT_6ParamsE,"aw",@nobits
	.sectionflags	@""
	.align	16
	.zero		1024


//--------------------- .nv.shared.reserved.0     --------------------------
	.section	.nv.shared.reserved.0,"aw",@nobits
	.weak		__nv_reservedSMEM_offset_0_alias
	.size		__nv_reservedSMEM_offset_0_alias, 0, 64
	.other		__nv_reservedSMEM_offset_0_alias,@"STO_CUDA_RESERVED_SHARED STV_DEFAULT"
__nv_reservedSMEM_offset_0_alias:
	.zero		0
.nv.shared.reserved.0:
	.zero		64
	.weak		__nv_reservedSMEM_tcgen05_partition
	.type		__nv_reservedSMEM_tcgen05_partition,@object
	.size		__nv_reservedSMEM_tcgen05_partition,(.L_0 - __nv_reservedSMEM_tcgen05_partition)
__nv_reservedSMEM_tcgen05_partition:
	.zero		32
.L_0:


//--------------------- .nv.global                --------------------------
	.section	.nv.global,"aw",@nobits
.nv.global:
	.type		_ZN40_INTERNAL_b47d16d2_4_k_cu_a3780a0c_357674cute1_E,@object
	.size		_ZN40_INTERNAL_b47d16d2_4_k_cu_a3780a0c_357674cute1_E,(_ZN40_INTERNAL_b47d16d2_4_k_cu_a3780a0c_357674cuda3std3__45__cpo6cbeginE - _ZN40_INTERNAL_b47d16d2_4_k_cu_a3780a0c_357674cute1_E)
_ZN40_INTERNAL_b47d16d2_4_k_cu_a3780a0c_357674cute1_E:
	.zero		1
	.type		_ZN40_INTERNAL_b47d16d2_4_k_cu_a3780a0c_357674cuda3std3__45__cpo6cbeginE,@object
	.size		_ZN40_INTERNAL_b47d16d2_4_k_cu_a3780a0c_357674cuda3std3__45__cpo6cbeginE,(_ZN40_INTERNAL_b47d16d2_4_k_cu_a3780a0c_357674cuda3std3__48in_placeE - _ZN40_INTERNAL_b47d16d2_4_k_cu_a3780a0c_357674cuda3std3__45__cpo6cbeginE)
_ZN40_INTERNAL_b47d16d2_4_k_cu_a3780a0c_357674cuda3std3__45__cpo6cbeginE:
	.zero		1
	.type		_ZN40_INTERNAL_b47d16d2_4_k_cu_a3780a0c_357674cuda3std3__48in_placeE,@object
	.size		_ZN40_INTERNAL_b47d16d2_4_k_cu_a3780a0c_357674cuda3std3__48in_placeE,(_ZN40_INTERNAL_b47d16d2_4_k_cu_a3780a0c_357674cuda3std6ranges3__45__cpo9iter_moveE - _ZN40_INTERNAL_b47d16d2_4_k_cu_a3780a0c_357674cuda3std3__48in_placeE)
_ZN40_INTERNAL_b47d16d2_4_k_cu_a3780a0c_357674cuda3std3__48in_placeE:
	.zero		1
	.type		_ZN40_INTERNAL_b47d16d2_4_k_cu_a3780a0c_357674cuda3std6ranges3__45__cpo9iter_moveE,@object
	.size		_ZN40_INTERNAL_b47d16d2_4_k_cu_a3780a0c_357674cuda3std6ranges3__45__cpo9iter_moveE,(_ZN40_INTERNAL_b47d16d2_4_k_cu_a3780a0c_357674cuda3std3__45__cpo5beginE - _ZN40_INTERNAL_b47d16d2_4_k_cu_a3780a0c_357674cuda3std6ranges3__45__cpo9iter_moveE)
_ZN40_INTERNAL_b47d16d2_4_k_cu_a3780a0c_357674cuda3std6ranges3__45__cpo9iter_moveE:
	.zero		1
	.type		_ZN40_INTERNAL_b47d16d2_4_k_cu_a3780a0c_357674cuda3std3__45__cpo5beginE,@object
	.size		_ZN40_INTERNAL_b47d16d2_4_k_cu_a3780a0c_357674cuda3std3__45__cpo5beginE,(_ZN40_INTERNAL_b47d16d2_4_k_cu_a3780a0c_357674cuda3std3__442_GLOBAL__N__b47d16d2_4_k_cu_a3780a0c_357676ignoreE - _ZN40_INTERNAL_b47d16d2_4_k_cu_a3780a0c_357674cuda3std3__45__cpo5beginE)
_ZN40_INTERNAL_b47d16d2_4_k_cu_a3780a0c_357674cuda3std3__45__cpo5beginE:
	.zero		1
	.type		_ZN40_INTERNAL_b47d16d2_4_k_cu_a3780a0c_357674cuda3std3__442_GLOBAL__N__b47d16d2_4_k_cu_a3780a0c_357676ignoreE,@object
	.size		_ZN40_INTERNAL_b47d16d2_4_k_cu_a3780a0c_357674cuda3std3__442_GLOBAL__N__b47d16d2_4_k_cu_a3780a0c_357676ignoreE,(_ZN40_INTERNAL_b47d16d2_4_k_cu_a3780a0c_357674cute7productE - _ZN40_INTERNAL_b47d16d2_4_k_cu_a3780a0c_357674cuda3std3__442_GLOBAL__N__b47d16d2_4_k_cu_a3780a0c_357676ignoreE)
_ZN40_INTERNAL_b47d16d2_4_k_cu_a3780a0c_357674cuda3std3__442_GLOBAL__N__b47d16d2_4_k_cu_a3780a0c_357676ignoreE:
	.zero		1
	.type		_ZN40_INTERNAL_b47d16d2_4_k_cu_a3780a0c_357674cute7productE,@object
	.size		_ZN40_INTERNAL_b47d16d2_4_k_cu_a3780a0c_357674cute7productE,(_ZN40_INTERNAL_b47d16d2_4_k_cu_a3780a0c_357674cuda3std3__45__cpo3endE - _ZN40_INTERNAL_b47d16d2_4_k_cu_a3780a0c_357674cute7productE)
_ZN40_INTERNAL_b47d16d2_4_k_cu_a3780a0c_357674cute7productE:
	.zero		1
	.type		_ZN40_INTERNAL_b47d16d2_4_k_cu_a3780a0c_357674cuda3std3__45__cpo3endE,@object
	.size		_ZN40_INTERNAL_b47d16d2_4_k_cu_a3780a0c_357674cuda3std3__45__cpo3endE,(_ZN40_INTERNAL_b47d16d2_4_k_cu_a3780a0c_357674cuda3std3__419piecewise_constructE - _ZN40_INTERNAL_b47d16d2_4_k_cu_a3780a0c_357674cuda3std3__45__cpo3endE)
_ZN40_INTERNAL_b47d16d2_4_k_cu_a3780a0c_357674cuda3std3__45__cpo3endE:
	.zero		1
	.type		_ZN40_INTERNAL_b47d16d2_4_k_cu_a3780a0c_357674cuda3std3__419piecewise_constructE,@object
	.size		_ZN40_INTERNAL_b47d16d2_4_k_cu_a3780a0c_357674cuda3std3__419piecewise_constructE,(_ZN40_INTERNAL_b47d16d2_4_k_cu_a3780a0c_357674cuda3std3__45__cpo4cendE - _ZN40_INTERNAL_b47d16d2_4_k_cu_a3780a0c_357674cuda3std3__419piecewise_constructE)
_ZN40_INTERNAL_b47d16d2_4_k_cu_a3780a0c_357674cuda3std3__419piecewise_constructE:
	.zero		1
	.type		_ZN40_INTERNAL_b47d16d2_4_k_cu_a3780a0c_357674cuda3std3__45__cpo4cendE,@object
	.size		_ZN40_INTERNAL_b47d16d2_4_k_cu_a3780a0c_357674cuda3std3__45__cpo4cendE,(_ZN40_INTERNAL_b47d16d2_4_k_cu_a3780a0c_357674cuda3std6ranges3__45__cpo4swapE - _ZN40_INTERNAL_b47d16d2_4_k_cu_a3780a0c_357674cuda3std3__45__cpo4cendE)
_ZN40_INTERNAL_b47d16d2_4_k_cu_a3780a0c_357674cuda3std3__45__cpo4cendE:
	.zero		1
	.type		_ZN40_INTERNAL_b47d16d2_4_k_cu_a3780a0c_357674cuda3std6ranges3__45__cpo4swapE,@object
	.size		_ZN40_INTERNAL_b47d16d2_4_k_cu_a3780a0c_357674cuda3std6ranges3__45__cpo4swapE,(.L_10 - _ZN40_INTERNAL_b47d16d2_4_k_cu_a3780a0c_357674cuda3std6ranges3__45__cpo4swapE)
_ZN40_INTERNAL_b47d16d2_4_k_cu_a3780a0c_357674cuda3std6ranges3__45__cpo4swapE:
	.zero		1
.L_10:


//--------------------- .nv.constant0._ZN7cutlass13device_kernelINS_4gemm6kernel13GemmUniversalIN4cute5tupleIJiiiiEEENS1_10collective13CollectiveMmaINS1_35MainloopSm100TmaUmmaWarpSpecializedILi8ELi2ELi4ENS5_IJNS4_1CILi1EEENSA_ILi4EEESB_EEEEENS5_IJNSA_ILi128EEENSA_ILi64EEENSA_ILi32EEEEEENS_10tfloat32_tENS5_IJlSB_lEEESJ_SK_NS4_8TiledMMAINS4_8MMA_AtomIJNS4_17SM100_MMA_TF32_SSISJ_SJ_fLi128ELi64ELNS4_4UMMA5MajorE0ELSP_0ELNSO_7ScaleInE0ELSQ_0EEEEEENS4_6LayoutINS5_IJSB_SB_SB_EEENS5_IJNSA_ILi0EEESV_SV_EEEEENS5_IJNS4_10UnderscoreESY_SY_EEEEENS4_23SM90_TMA_LOAD_MULTICASTENS4_14ComposedLayoutINS4_7SwizzleILi3ELi4ELi3EEENS4_18smem_ptr_flag_bitsILi32EEENST_INS5_IJNSA_ILi8EEESH_EEENS5_IJSH_SB_EEEEEEEvNS4_8identityENS4_13SM90_TMA_LOADES1B_vS1C_EENS_8epilogue10collective18CollectiveEpilogueINS1F_23Sm100TmaWarpSpecializedILi4ELi2ELi16ELb1ELb0EEEJSI_NS5_IJNST_ISF_SB_EENST_INSA_ILi16EEESB_EEEEESJ_SK_SJ_SK_NS1F_6fusion15FusionCallbacksIS1J_NS1O_17LinearCombinationISJ_fSJ_fLNS_15FloatRoundStyleE2EEESI_S1N_JEEENS4_5SM1004TMEM4LOAD26SM100_TMEM_LOAD_32dp32b16xES1D_NS12_INS13_ILi2ELi4ELi3EEES16_NST_INS5_IJS17_S1L_EEENS5_IJS1L_SB_EEEEEEENS4_39AutoVectorizingCopyWithAssumedAlignmentILi128EEENS4_14SM90_TMA_STOREES22_S24_S24_EEEvvEEEEvNT_6ParamsE --------------------------
	.section	.nv.constant0._ZN7cutlass13device_kernelINS_4gemm6kernel13GemmUniversalIN4cute5tupleIJiiiiEEENS1_10collective13CollectiveMmaINS1_35MainloopSm100TmaUmmaWarpSpecializedILi8ELi2ELi4ENS5_IJNS4_1CILi1EEENSA_ILi4EEESB_EEEEENS5_IJNSA_ILi128EEENSA_ILi64EEENSA_ILi32EEEEEENS_10tfloat32_tENS5_IJlSB_lEEESJ_SK_NS4_8TiledMMAINS4_8MMA_AtomIJNS4_17SM100_MMA_TF32_SSISJ_SJ_fLi128ELi64ELNS4_4UMMA5MajorE0ELSP_0ELNSO_7ScaleInE0ELSQ_0EEEEEENS4_6LayoutINS5_IJSB_SB_SB_EEENS5_IJNSA_ILi0EEESV_SV_EEEEENS5_IJNS4_10UnderscoreESY_SY_EEEEENS4_23SM90_TMA_LOAD_MULTICASTENS4_14ComposedLayoutINS4_7SwizzleILi3ELi4ELi3EEENS4_18smem_ptr_flag_bitsILi32EEENST_INS5_IJNSA_ILi8EEESH_EEENS5_IJSH_SB_EEEEEEEvNS4_8identityENS4_13SM90_TMA_LOADES1B_vS1C_EENS_8epilogue10collective18CollectiveEpilogueINS1F_23Sm100TmaWarpSpecializedILi4ELi2ELi16ELb1ELb0EEEJSI_NS5_IJNST_ISF_SB_EENST_INSA_ILi16EEESB_EEEEESJ_SK_SJ_SK_NS1F_6fusion15FusionCallbacksIS1J_NS1O_17LinearCombinationISJ_fSJ_fLNS_15FloatRoundStyleE2EEESI_S1N_JEEENS4_5SM1004TMEM4LOAD26SM100_TMEM_LOAD_32dp32b16xES1D_NS12_INS13_ILi2ELi4ELi3EEES16_NST_INS5_IJS17_S1L_EEENS5_IJS1L_SB_EEEEEEENS4_39AutoVectorizingCopyWithAssumedAlignmentILi128EEENS4_14SM90_TMA_STOREES22_S24_S24_EEEvvEEEEvNT_6ParamsE,"a",@progbits
	.sectionflags	@""
	.align	4
.nv.constant0._ZN7cutlass13device_kernelINS_4gemm6kernel13GemmUniversalIN4cute5tupleIJiiiiEEENS1_10collective13CollectiveMmaINS1_35MainloopSm100TmaUmmaWarpSpecializedILi8ELi2ELi4ENS5_IJNS4_1CILi1EEENSA_ILi4EEESB_EEEEENS5_IJNSA_ILi128EEENSA_ILi64EEENSA_ILi32EEEEEENS_10tfloat32_tENS5_IJlSB_lEEESJ_SK_NS4_8TiledMMAINS4_8MMA_AtomIJNS4_17SM100_MMA_TF32_SSISJ_SJ_fLi128ELi64ELNS4_4UMMA5MajorE0ELSP_0ELNSO_7ScaleInE0ELSQ_0EEEEEENS4_6LayoutINS5_IJSB_SB_SB_EEENS5_IJNSA_ILi0EEESV_SV_EEEEENS5_IJNS4_10UnderscoreESY_SY_EEEEENS4_23SM90_TMA_LOAD_MULTICASTENS4_14ComposedLayoutINS4_7SwizzleILi3ELi4ELi3EEENS4_18smem_ptr_flag_bitsILi32EEENST_INS5_IJNSA_ILi8EEESH_EEENS5_IJSH_SB_EEEEEEEvNS4_8identityENS4_13SM90_TMA_LOADES1B_vS1C_EENS_8epilogue10collective18CollectiveEpilogueINS1F_23Sm100TmaWarpSpecializedILi4ELi2ELi16ELb1ELb0EEEJSI_NS5_IJNST_ISF_SB_EENST_INSA_ILi16EEESB_EEEEESJ_SK_SJ_SK_NS1F_6fusion15FusionCallbacksIS1J_NS1O_17LinearCombinationISJ_fSJ_fLNS_15FloatRoundStyleE2EEESI_S1N_JEEENS4_5SM1004TMEM4LOAD26SM100_TMEM_LOAD_32dp32b16xES1D_NS12_INS13_ILi2ELi4ELi3EEES16_NST_INS5_IJS17_S1L_EEENS5_IJS1L_SB_EEEEEEENS4_39AutoVectorizingCopyWithAssumedAlignmentILi128EEENS4_14SM90_TMA_STOREES22_S24_S24_EEEvvEEEEvNT_6ParamsE:
	.zero		2944


//--------------------- SYMBOLS --------------------------

	.type		.nv.reservedSmem.offset0,@object
	.size		.nv.reservedSmem.offset0,0x4
	.type		.nv.reservedSmem.cap,@object
	.size		.nv.reservedSmem.cap,0x4
	.type		__assertfail,@function
